//
// Generated by NVIDIA NVVM Compiler
//
// Compiler Build ID: CL-36424714
// Cuda compilation tools, release 13.0, V13.0.88
// Based on NVVM 20.0.0
//

.version 9.0
.target sm_100
.address_size 64

	// .globl	_Z8mykerneli
.global .attribute(.managed) .align 4 .u32 PAGE_ENTRIES;
.global .attribute(.managed) .align 4 .u32 PAGEFAULT_NUM;
.global .attribute(.managed) .align 1 .b8 storage[131072];
.global .attribute(.managed) .align 1 .b8 results[131072];
.global .attribute(.managed) .align 1 .b8 input[131072];
.extern .shared .align 16 .b8 pt[];

.visible .entry _Z8mykerneli(
	.param .u32 _Z8mykerneli_param_0
)
{
	.reg .pred 	%p<2>;
	.reg .b32 	%r<43>;

	mov.b32 	%r7, 1024;
	st.global.u32 	[PAGE_ENTRIES], %r7;
	mov.u32 	%r8, pt;
	add.s32 	%r41, %r8, 4096;
	mov.b32 	%r42, 0;
$L__BB0_1:
	mov.b32 	%r9, -2147483648;
	st.shared.v4.u32 	[%r41+-4096], {%r9, %r9, %r9, %r9};
	add.s32 	%r10, %r42, 1;
	add.s32 	%r11, %r42, 2;
	add.s32 	%r12, %r42, 3;
	st.shared.v4.u32 	[%r41], {%r42, %r10, %r11, %r12};
	st.shared.v4.u32 	[%r41+-4080], {%r9, %r9, %r9, %r9};
	add.s32 	%r13, %r42, 4;
	add.s32 	%r14, %r42, 5;
	add.s32 	%r15, %r42, 6;
	add.s32 	%r16, %r42, 7;
	st.shared.v4.u32 	[%r41+16], {%r13, %r14, %r15, %r16};
	st.shared.v4.u32 	[%r41+-4064], {%r9, %r9, %r9, %r9};
	add.s32 	%r17, %r42, 8;
	add.s32 	%r18, %r42, 9;
	add.s32 	%r19, %r42, 10;
	add.s32 	%r20, %r42, 11;
	st.shared.v4.u32 	[%r41+32], {%r17, %r18, %r19, %r20};
	st.shared.v4.u32 	[%r41+-4048], {%r9, %r9, %r9, %r9};
	add.s32 	%r21, %r42, 12;
	add.s32 	%r22, %r42, 13;
	add.s32 	%r23, %r42, 14;
	add.s32 	%r24, %r42, 15;
	st.shared.v4.u32 	[%r41+48], {%r21, %r22, %r23, %r24};
	st.shared.v4.u32 	[%r41+-4032], {%r9, %r9, %r9, %r9};
	add.s32 	%r25, %r42, 16;
	add.s32 	%r26, %r42, 17;
	add.s32 	%r27, %r42, 18;
	add.s32 	%r28, %r42, 19;
	st.shared.v4.u32 	[%r41+64], {%r25, %r26, %r27, %r28};
	st.shared.v4.u32 	[%r41+-4016], {%r9, %r9, %r9, %r9};
	add.s32 	%r29, %r42, 20;
	add.s32 	%r30, %r42, 21;
	add.s32 	%r31, %r42, 22;
	add.s32 	%r32, %r42, 23;
	st.shared.v4.u32 	[%r41+80], {%r29, %r30, %r31, %r32};
	st.shared.v4.u32 	[%r41+-4000], {%r9, %r9, %r9, %r9};
	add.s32 	%r33, %r42, 24;
	add.s32 	%r34, %r42, 25;
	add.s32 	%r35, %r42, 26;
	add.s32 	%r36, %r42, 27;
	st.shared.v4.u32 	[%r41+96], {%r33, %r34, %r35, %r36};
	st.shared.v4.u32 	[%r41+-3984], {%r9, %r9, %r9, %r9};
	add.s32 	%r37, %r42, 28;
	add.s32 	%r38, %r42, 29;
	add.s32 	%r39, %r42, 30;
	add.s32 	%r40, %r42, 31;
	st.shared.v4.u32 	[%r41+112], {%r37, %r38, %r39, %r40};
	add.s32 	%r41, %r41, 128;
	add.s32 	%r42, %r42, 32;
	setp.ne.s32 	%p1, %r42, 1024;
	@%p1 bra 	$L__BB0_1;
	ret;

}


// ===== COMPILED SASS (sm_100) =====

	.target	sm_100

	.elftype	@"ET_EXEC"


//--------------------- .note.nv.tkinfo           --------------------------
	.section	.note.nv.tkinfo,"",@"SHT_NOTE"
	.sectionflags	@"SHF_NOTE_NV_TKINFO"
	.tkinfo
        /*0018*/ 	.word	0x00000002
        /*0030*/ 	.string	""
        /*0030*/ 	.string	"ptxas"
        /*0030*/ 	.string	"Cuda compilation tools, release 13.0, V13.0.88"
        /*0030*/ 	.string	"Build cuda_13.0.r13.0/compiler.36424714_0"
        /*0030*/ 	.string	"-arch sm_100 -m 64 "



//--------------------- .note.nv.cuinfo           --------------------------
	.section	.note.nv.cuinfo,"",@"SHT_NOTE"
	.sectionflags	@"SHF_NOTE_NV_CUINFO"
        /*0018*/ 	.short	0x0002
        /*001a*/ 	.short	0x0064
        /*001c*/ 	.short	0x0082
	.zero		2


//--------------------- .nv.info                  --------------------------
	.section	.nv.info,"",@"SHT_CUDA_INFO"
	.align	4


	//----- nvinfo : EIATTR_REGCOUNT
	.align		4
        /*0000*/ 	.byte	0x04, 0x2f
        /*0002*/ 	.short	(.L_6 - .L_5)
	.align		4
.L_5:
        /*0004*/ 	.word	index@(_Z8mykerneli)
        /*0008*/ 	.word	0x0000001e


	//----- nvinfo : EIATTR_FRAME_SIZE
	.align		4
.L_6:
        /*000c*/ 	.byte	0x04, 0x11
        /*000e*/ 	.short	(.L_8 - .L_7)
	.align		4
.L_7:
        /*0010*/ 	.word	index@(_Z8mykerneli)
        /*0014*/ 	.word	0x00000000


	//----- nvinfo : EIATTR_MIN_STACK_SIZE
	.align		4
.L_8:
        /*0018*/ 	.byte	0x04, 0x12
        /*001a*/ 	.short	(.L_10 - .L_9)
	.align		4
.L_9:
        /*001c*/ 	.word	index@(_Z8mykerneli)
        /*0020*/ 	.word	0x00000000
.L_10:


//--------------------- .nv.compat                --------------------------
	.section	.nv.compat,"",@"SHT_CUDA_COMPAT_INFO"
	.align	4
        /*0000*/ 	.byte	0x02, 0x09, 0x00, 0x00, 0x02, 0x02, 0x01, 0x00, 0x02, 0x05, 0x05, 0x00, 0x03, 0x07, 0x01, 0x01
        /*0010*/ 	.byte	0x02, 0x03, 0x00, 0x00, 0x02, 0x06, 0x01, 0x00, 0x04, 0x0b, 0x08, 0x00, 0x09, 0x00, 0x00, 0x00
        /*0020*/ 	.byte	0x00, 0x00, 0x00, 0x00


//--------------------- .nv.info._Z8mykerneli     --------------------------
	.section	.nv.info._Z8mykerneli,"",@"SHT_CUDA_INFO"
	.sectionflags	@""
	.align	4


	//----- nvinfo : EIATTR_CUDA_API_VERSION
	.align		4
        /*0000*/ 	.byte	0x04, 0x37
        /*0002*/ 	.short	(.L_12 - .L_11)
.L_11:
        /*0004*/ 	.word	0x00000082


	//----- nvinfo : EIATTR_KPARAM_INFO
	.align		4
.L_12:
        /*0008*/ 	.byte	0x04, 0x17
        /*000a*/ 	.short	(.L_14 - .L_13)
.L_13:
        /*000c*/ 	.word	0x00000000
        /*0010*/ 	.short	0x0000
        /*0012*/ 	.short	0x0000
        /*0014*/ 	.byte	0x00, 0xf0, 0x11, 0x00


	//----- nvinfo : EIATTR_SPARSE_MMA_MASK
	.align		4
.L_14:
        /*0018*/ 	.byte	0x03, 0x50
        /*001a*/ 	.short	0x0000


	//----- nvinfo : EIATTR_MAXREG_COUNT
	.align		4
        /*001c*/ 	.byte	0x03, 0x1b
        /*001e*/ 	.short	0x00ff


	//----- nvinfo : EIATTR_MERCURY_ISA_VERSION
	.align		4
        /*0020*/ 	.byte	0x03, 0x5f
        /*0022*/ 	.short	0x0101


	//----- nvinfo : EIATTR_VRC_CTA_INIT_COUNT
	.align		4
        /*0024*/ 	.byte	0x02, 0x4a
	.zero		1
	.zero		1


	//----- nvinfo : EIATTR_EXIT_INSTR_OFFSETS
	.align		4
        /*0028*/ 	.byte	0x04, 0x1c
        /*002a*/ 	.short	(.L_16 - .L_15)


	//   ....[0]....
.L_15:
        /*002c*/ 	.word	0x00006cc0


	//----- nvinfo : EIATTR_CBANK_PARAM_SIZE
	.align		4
.L_16:
        /*0030*/ 	.byte	0x03, 0x19
        /*0032*/ 	.short	0x0004


	//----- nvinfo : EIATTR_PARAM_CBANK
	.align		4
        /*0034*/ 	.byte	0x04, 0x0a
        /*0036*/ 	.short	(.L_18 - .L_17)
	.align		4
.L_17:
        /*0038*/ 	.word	index@(.nv.constant0._Z8mykerneli)
        /*003c*/ 	.short	0x0380
        /*003e*/ 	.short	0x0004


	//----- nvinfo : EIATTR_SW_WAR
	.align		4
.L_18:
        /*0040*/ 	.byte	0x04, 0x36
        /*0042*/ 	.short	(.L_20 - .L_19)
.L_19:
        /*0044*/ 	.word	0x00000008
.L_20:


//--------------------- .nv.callgraph             --------------------------
	.section	.nv.callgraph,"",@"SHT_CUDA_CALLGRAPH"
	.align	4
	.sectionentsize	8
	.align		4
        /*0000*/ 	.word	0x00000000
	.align		4
        /*0004*/ 	.word	0xffffffff
	.align		4
        /*0008*/ 	.word	0x00000000
	.align		4
        /*000c*/ 	.word	0xfffffffe
	.align		4
        /*0010*/ 	.word	0x00000000
	.align		4
        /*0014*/ 	.word	0xfffffffd
	.align		4
        /*0018*/ 	.word	0x00000000
	.align		4
        /*001c*/ 	.word	0xfffffffc


//--------------------- .nv.constant4             --------------------------
	.section	.nv.constant4,"a",@progbits
	.align	8
	.align		8
.nv.constant4:
        /*0000*/ 	.dword	PAGE_ENTRIES
	.align		8
        /*0008*/ 	.dword	PAGEFAULT_NUM
	.align		8
        /*0010*/ 	.dword	storage
	.align		8
        /*0018*/ 	.dword	results
	.align		8
        /*0020*/ 	.dword	input


//--------------------- .text._Z8mykerneli        --------------------------
	.section	.text._Z8mykerneli,"ax",@progbits
	.align	128
        .global         _Z8mykerneli
        .type           _Z8mykerneli,@function
        .size           _Z8mykerneli,(.L_x_1 - _Z8mykerneli)
        .other          _Z8mykerneli,@"STO_CUDA_ENTRY STV_DEFAULT"
_Z8mykerneli:
.text._Z8mykerneli:
[----:B------:R-:W-:Y:S08]  /*0000*/  LDC R1, c[0x0][0x37c] ;  /* 0x0000df00ff017b82 */ /* 0x000ff00000000800 */
[----:B------:R-:W0:Y:S01]  /*0010*/  S2UR UR5, SR_CgaCtaId ;  /* 0x00000000000579c3 */ /* 0x000e220000008800 */
[----:B------:R-:W-:Y:S01]  /*0020*/  UMOV UR4, 0x400 ;  /* 0x0000040000047882 */ /* 0x000fe20000000000 */
[----:B------:R-:W-:-:S02]  /*0030*/  HFMA2 R7, -RZ, RZ, 0, 4.17232513427734375e-07 ;  /* 0x00000007ff077431 */ /* 0x000fc400000001ff */
[----:B------:R-:W-:Y:S01]  /*0040*/  IMAD.MOV.U32 R4, RZ, RZ, 0x4 ;  /* 0x00000004ff047424 */ /* 0x000fe200078e00ff */
[----:B------:R-:W-:Y:S01]  /*0050*/  MOV R5, 0x5 ;  /* 0x0000000500057802 */ /* 0x000fe20000000f00 */
[----:B------:R-:W-:Y:S02]  /*0060*/  IMAD.MOV.U32 R6, RZ, RZ, 0x6 ;  /* 0x00000006ff067424 */ /* 0x000fe400078e00ff */
[----:B------:R-:W-:Y:S02]  /*0070*/  HFMA2 R11, -RZ, RZ, 0, 6.55651092529296875e-07 ;  /* 0x0000000bff0b7431 */ /* 0x000fe400000001ff */
[----:B------:R-:W-:Y:S01]  /*0080*/  IMAD.MOV.U32 R8, RZ, RZ, 0x8 ;  /* 0x00000008ff087424 */ /* 0x000fe200078e00ff */
[----:B------:R-:W-:Y:S01]  /*0090*/  MOV R9, 0x9 ;  /* 0x0000000900097802 */ /* 0x000fe20000000f00 */
[----:B------:R-:W-:Y:S02]  /*00a0*/  IMAD.MOV.U32 R10, RZ, RZ, 0xa ;  /* 0x0000000aff0a7424 */ /* 0x000fe400078e00ff */
[----:B------:R-:W-:-:S02]  /*00b0*/  HFMA2 R15, -RZ, RZ, 0, 8.94069671630859375e-07 ;  /* 0x0000000fff0f7431 */ /* 0x000fc400000001ff */
[----:B------:R-:W-:Y:S01]  /*00c0*/  IMAD.MOV.U32 R12, RZ, RZ, 0xc ;  /* 0x0000000cff0c7424 */ /* 0x000fe200078e00ff */
[----:B------:R-:W-:Y:S01]  /*00d0*/  MOV R13, 0xd ;  /* 0x0000000d000d7802 */ /* 0x000fe20000000f00 */
[----:B------:R-:W-:Y:S02]  /*00e0*/  IMAD.MOV.U32 R14, RZ, RZ, 0xe ;  /* 0x0000000eff0e7424 */ /* 0x000fe400078e00ff */
[----:B------:R-:W-:Y:S02]  /*00f0*/  HFMA2 R19, -RZ, RZ, 0, 1.132488250732421875e-06 ;  /* 0x00000013ff137431 */ /* 0x000fe400000001ff */
[----:B------:R-:W-:Y:S01]  /*0100*/  IMAD.MOV.U32 R16, RZ, RZ, 0x10 ;  /* 0x00000010ff107424 */ /* 0x000fe200078e00ff */
[----:B------:R-:W-:Y:S01]  /*0110*/  MOV R17, 0x11 ;  /* 0x0000001100117802 */ /* 0x000fe20000000f00 */
[----:B------:R-:W-:Y:S02]  /*0120*/  IMAD.MOV.U32 R18, RZ, RZ, 0x12 ;  /* 0x00000012ff127424 */ /* 0x000fe400078e00ff */
[----:B------:R-:W-:Y:S01]  /*0130*/  HFMA2 R21, -RZ, RZ, 0, 5.9604644775390625e-08 ;  /* 0x00000001ff157431 */ /* 0x000fe200000001ff */
[----:B------:R-:W-:Y:S01]  /*0140*/  MOV R22, 0x2 ;  /* 0x0000000200167802 */ /* 0x000fe20000000f00 */
[----:B------:R-:W-:-:S02]  /*0150*/  HFMA2 R20, -RZ, RZ, 0, 0 ;  /* 0x00000000ff147431 */ /* 0x000fc400000001ff */
[----:B------:R-:W-:Y:S01]  /*0160*/  IMAD.MOV.U32 R23, RZ, RZ, 0x3 ;  /* 0x00000003ff177424 */ /* 0x000fe200078e00ff */
[----:B------:R-:W1:Y:S01]  /*0170*/  LDC.64 R2, c[0x4][RZ] ;  /* 0x01000000ff027b82 */ /* 0x000e620000000a00 */
[----:B------:R-:W1:Y:S01]  /*0180*/  LDCU.64 UR6, c[0x0][0x358] ;  /* 0x00006b00ff0677ac */ /* 0x000e620008000a00 */
[----:B------:R-:W-:Y:S02]  /*0190*/  HFMA2 R27, -RZ, RZ, 0, 3.755092620849609375e-06 ;  /* 0x0000003fff1b7431 */ /* 0x000fe400000001ff */
[----:B------:R-:W-:Y:S01]  /*01a0*/  IMAD.MOV.U32 R24, RZ, RZ, 0x3c ;  /* 0x0000003cff187424 */ /* 0x000fe200078e00ff */
[----:B------:R-:W-:Y:S01]  /*01b0*/  MOV R25, 0x3d ;  /* 0x0000003d00197802 */ /* 0x000fe20000000f00 */
[----:B0-----:R-:W-:Y:S01]  /*01c0*/  ULEA UR4, UR5, UR4, 0x18 ;  /* 0x0000000405047291 */ /* 0x001fe2000f8ec0ff */
[----:B------:R-:W-:Y:S02]  /*01d0*/  IMAD.MOV.U32 R26, RZ, RZ, 0x3e ;  /* 0x0000003eff1a7424 */ /* 0x000fe400078e00ff */
[----:B------:R-:W-:-:S06]  /*01e0*/  IMAD.MOV.U32 R0, RZ, RZ, 0x400 ;  /* 0x00000400ff007424 */ /* 0x000fcc00078e00ff */
[----:B------:R0:W-:Y:S04]  /*01f0*/  STS.128 [UR4+0x1010], R4 ;  /* 0x00101004ff007988 */ /* 0x0001e80008000c04 */
[----:B------:R2:W-:Y:S04]  /*0200*/  STS.128 [UR4+0x1020], R8 ;  /* 0x00102008ff007988 */ /* 0x0005e80008000c04 */
[----:B------:R3:W-:Y:S04]  /*0210*/  STS.128 [UR4+0x1030], R12 ;  /* 0x0010300cff007988 */ /* 0x0007e80008000c04 */
[----:B------:R4:W-:Y:S01]  /*0220*/  STS.128 [UR4+0x1040], R16 ;  /* 0x00104010ff007988 */ /* 0x0009e20008000c04 */
[----:B0-----:R-:W-:-:S02]  /*0230*/  HFMA2 R7, -RZ, RZ, 0, 1.370906829833984375e-06 ;  /* 0x00000017ff077431 */ /* 0x001fc400000001ff */
[----:B------:R-:W-:Y:S01]  /*0240*/  IMAD.MOV.U32 R4, RZ, RZ, 0x14 ;  /* 0x00000014ff047424 */ /* 0x000fe200078e00ff */
[----:B------:R-:W-:Y:S01]  /*0250*/  MOV R5, 0x15 ;  /* 0x0000001500057802 */ /* 0x000fe20000000f00 */
[----:B------:R-:W-:Y:S02]  /*0260*/  IMAD.MOV.U32 R6, RZ, RZ, 0x16 ;  /* 0x00000016ff067424 */ /* 0x000fe400078e00ff */
[----:B--2---:R-:W-:Y:S02]  /*0270*/  HFMA2 R11, -RZ, RZ, 0, 1.609325408935546875e-06 ;  /* 0x0000001bff0b7431 */ /* 0x004fe400000001ff */
[----:B------:R-:W-:Y:S01]  /*0280*/  IMAD.MOV.U32 R8, RZ, RZ, 0x18 ;  /* 0x00000018ff087424 */ /* 0x000fe200078e00ff */
[----:B------:R-:W-:Y:S01]  /*0290*/  MOV R9, 0x19 ;  /* 0x0000001900097802 */ /* 0x000fe20000000f00 */
[----:B------:R-:W-:Y:S01]  /*02a0*/  IMAD.MOV.U32 R10, RZ, RZ, 0x1a ;  /* 0x0000001aff0a7424 */ /* 0x000fe200078e00ff */
[----:B------:R0:W-:Y:S01]  /*02b0*/  STS.128 [UR4+0x1050], R4 ;  /* 0x00105004ff007988 */ /* 0x0001e20008000c04 */
[----:B---3--:R-:W-:-:S02]  /*02c0*/  HFMA2 R15, -RZ, RZ, 0, 1.847743988037109375e-06 ;  /* 0x0000001fff0f7431 */ /* 0x008fc400000001ff */
[----:B------:R-:W-:Y:S01]  /*02d0*/  IMAD.MOV.U32 R12, RZ, RZ, 0x1c ;  /* 0x0000001cff0c7424 */ /* 0x000fe200078e00ff */
[----:B------:R-:W-:Y:S01]  /*02e0*/  MOV R13, 0x1d ;  /* 0x0000001d000d7802 */ /* 0x000fe20000000f00 */
[----:B------:R2:W-:Y:S01]  /*02f0*/  STS.128 [UR4+0x1060], R8 ;  /* 0x00106008ff007988 */ /* 0x0005e20008000c04 */
[----:B------:R-:W-:Y:S02]  /*0300*/  IMAD.MOV.U32 R14, RZ, RZ, 0x1e ;  /* 0x0000001eff0e7424 */ /* 0x000fe400078e00ff */
[----:B----4-:R-:W-:Y:S02]  /*0310*/  HFMA2 R19, -RZ, RZ, 0, 2.086162567138671875e-06 ;  /* 0x00000023ff137431 */ /* 0x010fe400000001ff */
[----:B------:R-:W-:Y:S01]  /*0320*/  IMAD.MOV.U32 R16, RZ, RZ, 0x20 ;  /* 0x00000020ff107424 */ /* 0x000fe200078e00ff */
[----:B------:R-:W-:Y:S01]  /*0330*/  MOV R17, 0x21 ;  /* 0x0000002100117802 */ /* 0x000fe20000000f00 */
[----:B------:R-:W-:Y:S01]  /*0340*/  IMAD.MOV.U32 R18, RZ, RZ, 0x22 ;  /* 0x00000022ff127424 */ /* 0x000fe200078e00ff */
[----:B------:R3:W-:Y:S01]  /*0350*/  STS.128 [UR4+0x1070], R12 ;  /* 0x0010700cff007988 */ /* 0x0007e20008000c04 */
[----:B0-----:R-:W-:-:S02]  /*0360*/  HFMA2 R7, -RZ, RZ, 0, 2.562999725341796875e-06 ;  /* 0x0000002bff077431 */ /* 0x001fc400000001ff */
[----:B------:R-:W-:Y:S01]  /*0370*/  IMAD.MOV.U32 R4, RZ, RZ, 0x28 ;  /* 0x00000028ff047424 */ /* 0x000fe200078e00ff */
[----:B------:R-:W-:Y:S01]  /*0380*/  MOV R5, 0x29 ;  /* 0x0000002900057802 */ /* 0x000fe20000000f00 */
[----:B------:R-:W-:Y:S02]  /*0390*/  IMAD.MOV.U32 R6, RZ, RZ, 0x2a ;  /* 0x0000002aff067424 */ /* 0x000fe400078e00ff */
[----:B--2---:R-:W-:Y:S02]  /*03a0*/  HFMA2 R11, -RZ, RZ, 0, 2.801418304443359375e-06 ;  /* 0x0000002fff0b7431 */ /* 0x004fe400000001ff */
[----:B------:R-:W-:Y:S01]  /*03b0*/  IMAD.MOV.U32 R8, RZ, RZ, 0x2c ;  /* 0x0000002cff087424 */ /* 0x000fe200078e00ff */
[----:B------:R-:W-:Y:S01]  /*03c0*/  MOV R9, 0x2d ;  /* 0x0000002d00097802 */ /* 0x000fe20000000f00 */
[----:B------:R-:W-:Y:S01]  /*03d0*/  IMAD.MOV.U32 R10, RZ, RZ, 0x2e ;  /* 0x0000002eff0a7424 */ /* 0x000fe200078e00ff */
[----:B------:R0:W-:Y:S01]  /*03e0*/  STS.128 [UR4+0x10a0], R4 ;  /* 0x0010a004ff007988 */ /* 0x0001e20008000c04 */
[----:B---3--:R-:W-:-:S02]  /*03f0*/  HFMA2 R15, -RZ, RZ, 0, 3.039836883544921875e-06 ;  /* 0x00000033ff0f7431 */ /* 0x008fc400000001ff */
[----:B------:R-:W-:Y:S01]  /*0400*/  IMAD.MOV.U32 R12, RZ, RZ, 0x30 ;  /* 0x00000030ff0c7424 */ /* 0x000fe200078e00ff */
[----:B------:R2:W-:Y:S01]  /*0410*/  STS.128 [UR4+0x10b0], R8 ;  /* 0x0010b008ff007988 */ /* 0x0005e20008000c04 */
[----:B------:R-:W-:Y:S01]  /*0420*/  MOV R13, 0x31 ;  /* 0x00000031000d7802 */ /* 0x000fe20000000f00 */
[----:B------:R-:W-:Y:S02]  /*0430*/  IMAD.MOV.U32 R14, RZ, RZ, 0x32 ;  /* 0x00000032ff0e7424 */ /* 0x000fe400078e00ff */
[----:B------:R3:W-:Y:S04]  /*0440*/  STS.128 [UR4+0x1080], R16 ;  /* 0x00108010ff007988 */ /* 0x0007e80008000c04 */
[----:B------:R4:W-:Y:S01]  /*0450*/  STS.128 [UR4+0x10c0], R12 ;  /* 0x0010c00cff007988 */ /* 0x0009e20008000c04 */
[----:B0-----:R-:W-:-:S02]  /*0460*/  HFMA2 R7, -RZ, RZ, 0, 3.993511199951171875e-06 ;  /* 0x00000043ff077431 */ /* 0x001fc400000001ff */
[----:B------:R-:W-:Y:S01]  /*0470*/  IMAD.MOV.U32 R4, RZ, RZ, 0x40 ;  /* 0x00000040ff047424 */ /* 0x000fe200078e00ff */
[----:B------:R-:W-:Y:S01]  /*0480*/  MOV R5, 0x41 ;  /* 0x0000004100057802 */ /* 0x000fe20000000f00 */
[----:B------:R-:W-:Y:S02]  /*0490*/  IMAD.MOV.U32 R6, RZ, RZ, 0x42 ;  /* 0x00000042ff067424 */ /* 0x000fe400078e00ff */
[----:B--2---:R-:W-:Y:S02]  /*04a0*/  HFMA2 R11, -RZ, RZ, 0, 4.231929779052734375e-06 ;  /* 0x00000047ff0b7431 */ /* 0x004fe400000001ff */
[----:B------:R-:W-:Y:S01]  /*04b0*/  IMAD.MOV.U32 R8, RZ, RZ, 0x44 ;  /* 0x00000044ff087424 */ /* 0x000fe200078e00ff */
[----:B------:R-:W-:Y:S01]  /*04c0*/  MOV R9, 0x45 ;  /* 0x0000004500097802 */ /* 0x000fe20000000f00 */
[----:B------:R-:W-:Y:S01]  /*04d0*/  IMAD.MOV.U32 R10, RZ, RZ, 0x46 ;  /* 0x00000046ff0a7424 */ /* 0x000fe200078e00ff */
[----:B------:R0:W-:Y:S01]  /*04e0*/  STS.128 [UR4+0x1100], R4 ;  /* 0x00110004ff007988 */ /* 0x0001e20008000c04 */
[----:B---3--:R-:W-:-:S02]  /*04f0*/  HFMA2 R19, -RZ, RZ, 0, 3.278255462646484375e-06 ;  /* 0x00000037ff137431 */ /* 0x008fc400000001ff */
[----:B------:R-:W-:Y:S01]  /*0500*/  IMAD.MOV.U32 R16, RZ, RZ, 0x34 ;  /* 0x00000034ff107424 */ /* 0x000fe200078e00ff */
[----:B------:R-:W-:Y:S01]  /*0510*/  MOV R17, 0x35 ;  /* 0x0000003500117802 */ /* 0x000fe20000000f00 */
[----:B------:R2:W-:Y:S01]  /*0520*/  STS.128 [UR4+0x1110], R8 ;  /* 0x00111008ff007988 */ /* 0x0005e20008000c04 */
[----:B----4-:R-:W-:Y:S02]  /*0530*/  HFMA2 R15, -RZ, RZ, 0, 4.470348358154296875e-06 ;  /* 0x0000004bff0f7431 */ /* 0x010fe400000001ff */
[----:B------:R-:W-:Y:S01]  /*0540*/  IMAD.MOV.U32 R12, RZ, RZ, 0x48 ;  /* 0x00000048ff0c7424 */ /* 0x000fe200078e00ff */
[----:B------:R-:W-:Y:S01]  /*0550*/  MOV R13, 0x49 ;  /* 0x00000049000d7802 */ /* 0x000fe20000000f00 */
[----:B------:R-:W-:Y:S01]  /*0560*/  IMAD.MOV.U32 R14, RZ, RZ, 0x4a ;  /* 0x0000004aff0e7424 */ /* 0x000fe200078e00ff */
[----:B------:R3:W-:Y:S01]  /*0570*/  STS.128 [UR4+0x1000], R20 ;  /* 0x00100014ff007988 */ /* 0x0007e20008000c04 */
[----:B------:R-:W-:-:S03]  /*0580*/  IMAD.MOV.U32 R18, RZ, RZ, 0x36 ;  /* 0x00000036ff127424 */ /* 0x000fc600078e00ff */
[----:B------:R4:W-:Y:S01]  /*0590*/  STS.128 [UR4+0x1120], R12 ;  /* 0x0011200cff007988 */ /* 0x0009e20008000c04 */
[----:B0-----:R-:W-:Y:S02]  /*05a0*/  HFMA2 R7, -RZ, RZ, -0.0 , 0 ;  /* 0x80000000ff077431 */ /* 0x001fe400000001ff */
[----:B------:R-:W-:Y:S01]  /*05b0*/  IMAD.MOV.U32 R4, RZ, RZ, -0x80000000 ;  /* 0x80000000ff047424 */ /* 0x000fe200078e00ff */
[----:B------:R-:W-:Y:S01]  /*05c0*/  MOV R5, 0x80000000 ;  /* 0x8000000000057802 */ /* 0x000fe20000000f00 */
[----:B------:R-:W-:Y:S02]  /*05d0*/  IMAD.MOV.U32 R6, RZ, RZ, -0x80000000 ;  /* 0x80000000ff067424 */ /* 0x000fe400078e00ff */
[----:B--2---:R-:W-:Y:S02]  /*05e0*/  HFMA2 R11, -RZ, RZ, 0, 4.947185516357421875e-06 ;  /* 0x00000053ff0b7431 */ /* 0x004fe400000001ff */
[----:B------:R-:W-:Y:S01]  /*05f0*/  IMAD.MOV.U32 R8, RZ, RZ, 0x50 ;  /* 0x00000050ff087424 */ /* 0x000fe200078e00ff */
[----:B------:R-:W-:Y:S01]  /*0600*/  MOV R9, 0x51 ;  /* 0x0000005100097802 */ /* 0x000fe20000000f00 */
[----:B------:R-:W-:Y:S01]  /*0610*/  IMAD.MOV.U32 R10, RZ, RZ, 0x52 ;  /* 0x00000052ff0a7424 */ /* 0x000fe200078e00ff */
[----:B------:R-:W-:Y:S01]  /*0620*/  STS.128 [UR4], R4 ;  /* 0x00000004ff007988 */ /* 0x000fe20008000c04 */
[----:B---3--:R-:W-:-:S02]  /*0630*/  HFMA2 R23, -RZ, RZ, 0, 2.324581146240234375e-06 ;  /* 0x00000027ff177431 */ /* 0x008fc400000001ff */
[----:B------:R-:W-:Y:S01]  /*0640*/  IMAD.MOV.U32 R20, RZ, RZ, 0x24 ;  /* 0x00000024ff147424 */ /* 0x000fe200078e00ff */
[----:B------:R-:W-:Y:S01]  /*0650*/  MOV R21, 0x25 ;  /* 0x0000002500157802 */ /* 0x000fe20000000f00 */
[----:B------:R-:W-:Y:S01]  /*0660*/  STS.128 [UR4+0x10], R4 ;  /* 0x00001004ff007988 */ /* 0x000fe20008000c04 */
[----:B----4-:R-:W-:Y:S02]  /*0670*/  HFMA2 R15, -RZ, RZ, 0, 5.185604095458984375e-06 ;  /* 0x00000057ff0f7431 */ /* 0x010fe400000001ff */
[----:B------:R-:W-:Y:S01]  /*0680*/  IMAD.MOV.U32 R12, RZ, RZ, 0x54 ;  /* 0x00000054ff0c7424 */ /* 0x000fe200078e00ff */
[----:B------:R-:W-:Y:S01]  /*0690*/  MOV R13, 0x55 ;  /* 0x00000055000d7802 */ /* 0x000fe20000000f00 */
[----:B------:R-:W-:Y:S01]  /*06a0*/  STS.128 [UR4+0x20], R4 ;  /* 0x00002004ff007988 */ /* 0x000fe20008000c04 */
[----:B------:R-:W-:Y:S02]  /*06b0*/  IMAD.MOV.U32 R14, RZ, RZ, 0x56 ;  /* 0x00000056ff0e7424 */ /* 0x000fe400078e00ff */
[----:B------:R-:W-:Y:S01]  /*06c0*/  IMAD.MOV.U32 R22, RZ, RZ, 0x26 ;  /* 0x00000026ff167424 */ /* 0x000fe200078e00ff */
[----:B------:R-:W-:Y:S04]  /*06d0*/  STS.128 [UR4+0x30], R4 ;  /* 0x00003004ff007988 */ /* 0x000fe80008000c04 */
        /* <DEDUP_REMOVED lines=16> */
[----:B------:R0:W-:Y:S04]  /*07e0*/  STS.128 [UR4+0x140], R4 ;  /* 0x00014004ff007988 */ /* 0x0001e80008000c04 */
[----:B------:R2:W-:Y:S04]  /*07f0*/  STS.128 [UR4+0x1140], R8 ;  /* 0x00114008ff007988 */ /* 0x0005e80008000c04 */
[----:B------:R3:W-:Y:S04]  /*0800*/  STS.128 [UR4+0x1150], R12 ;  /* 0x0011500cff007988 */ /* 0x0007e80008000c04 */
[----:B------:R4:W-:Y:S01]  /*0810*/  STS.128 [UR4+0x10d0], R16 ;  /* 0x0010d010ff007988 */ /* 0x0009e20008000c04 */
[----:B0-----:R-:W-:-:S02]  /*0820*/  HFMA2 R7, -RZ, RZ, 0, 5.662441253662109375e-06 ;  /* 0x0000005fff077431 */ /* 0x001fc400000001ff */
[----:B------:R-:W-:Y:S01]  /*0830*/  IMAD.MOV.U32 R4, RZ, RZ, 0x5c ;  /* 0x0000005cff047424 */ /* 0x000fe200078e00ff */
[----:B------:R-:W-:Y:S01]  /*0840*/  MOV R5, 0x5d ;  /* 0x0000005d00057802 */ /* 0x000fe20000000f00 */
[----:B------:R-:W-:Y:S02]  /*0850*/  IMAD.MOV.U32 R6, RZ, RZ, 0x5e ;  /* 0x0000005eff067424 */ /* 0x000fe400078e00ff */
[----:B--2---:R-:W-:Y:S02]  /*0860*/  HFMA2 R11, -RZ, RZ, 0, 5.900859832763671875e-06 ;  /* 0x00000063ff0b7431 */ /* 0x004fe400000001ff */
[----:B------:R-:W-:Y:S01]  /*0870*/  IMAD.MOV.U32 R8, RZ, RZ, 0x60 ;  /* 0x00000060ff087424 */ /* 0x000fe200078e00ff */
[----:B------:R-:W-:Y:S01]  /*0880*/  MOV R9, 0x61 ;  /* 0x0000006100097802 */ /* 0x000fe20000000f00 */
[----:B------:R-:W-:Y:S01]  /*0890*/  IMAD.MOV.U32 R10, RZ, RZ, 0x62 ;  /* 0x00000062ff0a7424 */ /* 0x000fe200078e00ff */
[----:B------:R0:W-:Y:S01]  /*08a0*/  STS.128 [UR4+0x1170], R4 ;  /* 0x00117004ff007988 */ /* 0x0001e20008000c04 */
[----:B---3--:R-:W-:-:S02]  /*08b0*/  HFMA2 R15, -RZ, RZ, -0.0 , 0 ;  /* 0x80000000ff0f7431 */ /* 0x008fc400000001ff */
[----:B------:R-:W-:Y:S01]  /*08c0*/  IMAD.MOV.U32 R12, RZ, RZ, -0x80000000 ;  /* 0x80000000ff0c7424 */ /* 0x000fe200078e00ff */
[----:B------:R-:W-:Y:S01]  /*08d0*/  MOV R13, 0x80000000 ;  /* 0x80000000000d7802 */ /* 0x000fe20000000f00 */
[----:B------:R2:W-:Y:S01]  /*08e0*/  STS.128 [UR4+0x1180], R8 ;  /* 0x00118008ff007988 */ /* 0x0005e20008000c04 */
[----:B------:R-:W-:Y:S02]  /*08f0*/  IMAD.MOV.U32 R14, RZ, RZ, -0x80000000 ;  /* 0x80000000ff0e7424 */ /* 0x000fe400078e00ff */
[----:B----4-:R-:W-:Y:S02]  /*0900*/  HFMA2 R19, -RZ, RZ, 0, 4.708766937255859375e-06 ;  /* 0x0000004fff137431 */ /* 0x010fe400000001ff */
[----:B------:R-:W-:Y:S01]  /*0910*/  IMAD.MOV.U32 R16, RZ, RZ, 0x4c ;  /* 0x0000004cff107424 */ /* 0x000fe200078e00ff */
[----:B------:R-:W-:Y:S01]  /*0920*/  MOV R17, 0x4d ;  /* 0x0000004d00117802 */ /* 0x000fe20000000f00 */
[----:B------:R-:W-:Y:S01]  /*0930*/  IMAD.MOV.U32 R18, RZ, RZ, 0x4e ;  /* 0x0000004eff127424 */ /* 0x000fe200078e00ff */
[----:B------:R-:W-:Y:S01]  /*0940*/  STS.128 [UR4+0x170], R12 ;  /* 0x0001700cff007988 */ /* 0x000fe20008000c04 */
[----:B0-----:R-:W-:-:S02]  /*0950*/  HFMA2 R7, -RZ, RZ, 0, 6.139278411865234375e-06 ;  /* 0x00000067ff077431 */ /* 0x001fc400000001ff */
[----:B------:R-:W-:Y:S01]  /*0960*/  IMAD.MOV.U32 R4, RZ, RZ, 0x64 ;  /* 0x00000064ff047424 */ /* 0x000fe200078e00ff */
[----:B------:R-:W-:Y:S01]  /*0970*/  MOV R5, 0x65 ;  /* 0x0000006500057802 */ /* 0x000fe20000000f00 */
[----:B------:R-:W-:Y:S02]  /*0980*/  IMAD.MOV.U32 R6, RZ, RZ, 0x66 ;  /* 0x00000066ff067424 */ /* 0x000fe400078e00ff */
[----:B--2---:R-:W-:Y:S02]  /*0990*/  HFMA2 R11, -RZ, RZ, 0, 6.377696990966796875e-06 ;  /* 0x0000006bff0b7431 */ /* 0x004fe400000001ff */
[----:B------:R-:W-:Y:S01]  /*09a0*/  IMAD.MOV.U32 R8, RZ, RZ, 0x68 ;  /* 0x00000068ff087424 */ /* 0x000fe200078e00ff */
[----:B------:R-:W-:Y:S01]  /*09b0*/  MOV R9, 0x69 ;  /* 0x0000006900097802 */ /* 0x000fe20000000f00 */
[----:B------:R-:W-:Y:S01]  /*09c0*/  IMAD.MOV.U32 R10, RZ, RZ, 0x6a ;  /* 0x0000006aff0a7424 */ /* 0x000fe200078e00ff */
[----:B------:R0:W-:Y:S04]  /*09d0*/  STS.128 [UR4+0x1190], R4 ;  /* 0x00119004ff007988 */ /* 0x0001e80008000c04 */
[----:B------:R2:W-:Y:S04]  /*09e0*/  STS.128 [UR4+0x11a0], R8 ;  /* 0x0011a008ff007988 */ /* 0x0005e80008000c04 */
[----:B------:R3:W-:Y:S04]  /*09f0*/  STS.128 [UR4+0x190], R12 ;  /* 0x0001900cff007988 */ /* 0x0007e80008000c04 */
[----:B------:R4:W-:Y:S01]  /*0a00*/  STS.128 [UR4+0x1130], R16 ;  /* 0x00113010ff007988 */ /* 0x0009e20008000c04 */
[----:B0-----:R-:W-:-:S02]  /*0a10*/  HFMA2 R7, -RZ, RZ, 0, 6.616115570068359375e-06 ;  /* 0x0000006fff077431 */ /* 0x001fc400000001ff */
[----:B------:R-:W-:Y:S01]  /*0a20*/  IMAD.MOV.U32 R4, RZ, RZ, 0x6c ;  /* 0x0000006cff047424 */ /* 0x000fe200078e00ff */
[----:B------:R-:W-:Y:S01]  /*0a30*/  MOV R5, 0x6d ;  /* 0x0000006d00057802 */ /* 0x000fe20000000f00 */
[----:B------:R-:W-:Y:S02]  /*0a40*/  IMAD.MOV.U32 R6, RZ, RZ, 0x6e ;  /* 0x0000006eff067424 */ /* 0x000fe400078e00ff */
[----:B--2---:R-:W-:Y:S02]  /*0a50*/  HFMA2 R11, -RZ, RZ, 0, 6.854534149169921875e-06 ;  /* 0x00000073ff0b7431 */ /* 0x004fe400000001ff */
[----:B------:R-:W-:Y:S01]  /*0a60*/  IMAD.MOV.U32 R8, RZ, RZ, 0x70 ;  /* 0x00000070ff087424 */ /* 0x000fe200078e00ff */
[----:B------:R-:W-:Y:S01]  /*0a70*/  MOV R9, 0x71 ;  /* 0x0000007100097802 */ /* 0x000fe20000000f00 */
[----:B------:R-:W-:Y:S02]  /*0a80*/  IMAD.MOV.U32 R10, RZ, RZ, 0x72 ;  /* 0x00000072ff0a7424 */ /* 0x000fe400078e00ff */
[----:B---3--:R-:W-:Y:S01]  /*0a90*/  HFMA2 R15, -RZ, RZ, 0, 7.092952728271484375e-06 ;  /* 0x00000077ff0f7431 */ /* 0x008fe200000001ff */
[----:B------:R0:W-:Y:S01]  /*0aa0*/  STS.128 [UR4+0x11b0], R4 ;  /* 0x0011b004ff007988 */ /* 0x0001e20008000c04 */
[----:B------:R-:W-:Y:S01]  /*0ab0*/  IMAD.MOV.U32 R12, RZ, RZ, 0x74 ;  /* 0x00000074ff0c7424 */ /* 0x000fe200078e00ff */
[----:B------:R-:W-:Y:S01]  /*0ac0*/  MOV R13, 0x75 ;  /* 0x00000075000d7802 */ /* 0x000fe20000000f00 */
[----:B------:R-:W-:Y:S01]  /*0ad0*/  IMAD.MOV.U32 R14, RZ, RZ, 0x76 ;  /* 0x00000076ff0e7424 */ /* 0x000fe200078e00ff */
[----:B------:R2:W-:Y:S01]  /*0ae0*/  STS.128 [UR4+0x11c0], R8 ;  /* 0x0011c008ff007988 */ /* 0x0005e20008000c04 */
[----:B----4-:R-:W-:-:S02]  /*0af0*/  HFMA2 R19, -RZ, RZ, -0.0 , 0 ;  /* 0x80000000ff137431 */ /* 0x010fc400000001ff */
[----:B------:R-:W-:Y:S01]  /*0b00*/  IMAD.MOV.U32 R16, RZ, RZ, -0x80000000 ;  /* 0x80000000ff107424 */ /* 0x000fe200078e00ff */
[----:B------:R-:W-:Y:S01]  /*0b10*/  MOV R17, 0x80000000 ;  /* 0x8000000000117802 */ /* 0x000fe20000000f00 */
[----:B------:R3:W-:Y:S01]  /*0b20*/  STS.128 [UR4+0x11d0], R12 ;  /* 0x0011d00cff007988 */ /* 0x0007e20008000c04 */
[----:B------:R-:W-:-:S03]  /*0b30*/  IMAD.MOV.U32 R18, RZ, RZ, -0x80000000 ;  /* 0x80000000ff127424 */ /* 0x000fc600078e00ff */
[----:B------:R4:W-:Y:S01]  /*0b40*/  STS.128 [UR4+0x1090], R20 ;  /* 0x00109014ff007988 */ /* 0x0009e20008000c04 */
[----:B0-----:R-:W-:Y:S02]  /*0b50*/  HFMA2 R7, -RZ, RZ, 0, 7.331371307373046875e-06 ;  /* 0x0000007bff077431 */ /* 0x001fe400000001ff */
[----:B------:R-:W-:Y:S01]  /*0b60*/  IMAD.MOV.U32 R4, RZ, RZ, 0x78 ;  /* 0x00000078ff047424 */ /* 0x000fe200078e00ff */
[----:B------:R-:W-:Y:S01]  /*0b70*/  MOV R5, 0x79 ;  /* 0x0000007900057802 */ /* 0x000fe20000000f00 */
[----:B------:R-:W-:Y:S02]  /*0b80*/  IMAD.MOV.U32 R6, RZ, RZ, 0x7a ;  /* 0x0000007aff067424 */ /* 0x000fe400078e00ff */
[----:B--2---:R-:W-:Y:S02]  /*0b90*/  HFMA2 R11, -RZ, RZ, 0, 7.569789886474609375e-06 ;  /* 0x0000007fff0b7431 */ /* 0x004fe400000001ff */
[----:B------:R-:W-:Y:S01]  /*0ba0*/  IMAD.MOV.U32 R8, RZ, RZ, 0x7c ;  /* 0x0000007cff087424 */ /* 0x000fe200078e00ff */
[----:B------:R-:W-:Y:S01]  /*0bb0*/  MOV R9, 0x7d ;  /* 0x0000007d00097802 */ /* 0x000fe20000000f00 */
[----:B------:R-:W-:-:S02]  /*0bc0*/  IMAD.MOV.U32 R10, RZ, RZ, 0x7e ;  /* 0x0000007eff0a7424 */ /* 0x000fc400078e00ff */
[----:B---3--:R-:W-:Y:S01]  /*0bd0*/  HFMA2 R15, -RZ, RZ, -0.0 , 0 ;  /* 0x80000000ff0f7431 */ /* 0x008fe200000001ff */
[----:B------:R0:W-:Y:S01]  /*0be0*/  STS.128 [UR4+0x11e0], R4 ;  /* 0x0011e004ff007988 */ /* 0x0001e20008000c04 */
[----:B------:R-:W-:Y:S01]  /*0bf0*/  IMAD.MOV.U32 R12, RZ, RZ, -0x80000000 ;  /* 0x80000000ff0c7424 */ /* 0x000fe200078e00ff */
[----:B------:R-:W-:Y:S01]  /*0c00*/  MOV R13, 0x80000000 ;  /* 0x80000000000d7802 */ /* 0x000fe20000000f00 */
[----:B------:R-:W-:Y:S01]  /*0c10*/  IMAD.MOV.U32 R14, RZ, RZ, -0x80000000 ;  /* 0x80000000ff0e7424 */ /* 0x000fe200078e00ff */
[----:B------:R2:W-:Y:S01]  /*0c20*/  STS.128 [UR4+0x11f0], R8 ;  /* 0x0011f008ff007988 */ /* 0x0005e20008000c04 */
[----:B----4-:R-:W-:Y:S02]  /*0c30*/  HFMA2 R23, -RZ, RZ, 0, 3.516674041748046875e-06 ;  /* 0x0000003bff177431 */ /* 0x010fe400000001ff */
[----:B------:R-:W-:Y:S01]  /*0c40*/  IMAD.MOV.U32 R20, RZ, RZ, 0x38 ;  /* 0x00000038ff147424 */ /* 0x000fe200078e00ff */
[----:B------:R-:W-:Y:S01]  /*0c50*/  MOV R21, 0x39 ;  /* 0x0000003900157802 */ /* 0x000fe20000000f00 */
[----:B------:R3:W-:Y:S01]  /*0c60*/  STS.128 [UR4+0x1e0], R12 ;  /* 0x0001e00cff007988 */ /* 0x0007e20008000c04 */
[----:B------:R-:W-:-:S03]  /*0c70*/  IMAD.MOV.U32 R22, RZ, RZ, 0x3a ;  /* 0x0000003aff167424 */ /* 0x000fc600078e00ff */
[----:B------:R4:W-:Y:S01]  /*0c80*/  STS.128 [UR4+0x150], R16 ;  /* 0x00015010ff007988 */ /* 0x0009e20008000c04 */
[----:B0-----:R-:W-:Y:S02]  /*0c90*/  HFMA2 R7, -RZ, RZ, 0, 7.808208465576171875e-06 ;  /* 0x00000083ff077431 */ /* 0x001fe400000001ff */
[----:B------:R-:W-:Y:S01]  /*0ca0*/  IMAD.MOV.U32 R4, RZ, RZ, 0x80 ;  /* 0x00000080ff047424 */ /* 0x000fe200078e00ff */
[----:B------:R-:W-:Y:S01]  /*0cb0*/  MOV R5, 0x81 ;  /* 0x0000008100057802 */ /* 0x000fe20000000f00 */
[----:B------:R-:W-:Y:S02]  /*0cc0*/  IMAD.MOV.U32 R6, RZ, RZ, 0x82 ;  /* 0x00000082ff067424 */ /* 0x000fe400078e00ff */
[----:B--2---:R-:W-:Y:S02]  /*0cd0*/  HFMA2 R11, -RZ, RZ, 0, 8.046627044677734375e-06 ;  /* 0x00000087ff0b7431 */ /* 0x004fe400000001ff */
[----:B------:R-:W-:Y:S01]  /*0ce0*/  IMAD.MOV.U32 R8, RZ, RZ, 0x84 ;  /* 0x00000084ff087424 */ /* 0x000fe200078e00ff */
[----:B------:R-:W-:Y:S01]  /*0cf0*/  MOV R9, 0x85 ;  /* 0x0000008500097802 */ /* 0x000fe20000000f00 */
[----:B------:R-:W-:-:S02]  /*0d00*/  IMAD.MOV.U32 R10, RZ, RZ, 0x86 ;  /* 0x00000086ff0a7424 */ /* 0x000fc400078e00ff */
[----:B---3--:R-:W-:Y:S01]  /*0d10*/  HFMA2 R15, -RZ, RZ, 0, 8.285045623779296875e-06 ;  /* 0x0000008bff0f7431 */ /* 0x008fe200000001ff */
[----:B------:R0:W-:Y:S01]  /*0d20*/  STS.128 [UR4+0x1200], R4 ;  /* 0x00120004ff007988 */ /* 0x0001e20008000c04 */
[----:B------:R-:W-:Y:S01]  /*0d30*/  IMAD.MOV.U32 R12, RZ, RZ, 0x88 ;  /* 0x00000088ff0c7424 */ /* 0x000fe200078e00ff */
[----:B------:R-:W-:Y:S01]  /*0d40*/  MOV R13, 0x89 ;  /* 0x00000089000d7802 */ /* 0x000fe20000000f00 */
[----:B------:R-:W-:Y:S01]  /*0d50*/  IMAD.MOV.U32 R14, RZ, RZ, 0x8a ;  /* 0x0000008aff0e7424 */ /* 0x000fe200078e00ff */
[----:B------:R2:W-:Y:S01]  /*0d60*/  STS.128 [UR4+0x1210], R8 ;  /* 0x00121008ff007988 */ /* 0x0005e20008000c04 */
[----:B----4-:R-:W-:Y:S02]  /*0d70*/  HFMA2 R19, -RZ, RZ, 0, 5.424022674560546875e-06 ;  /* 0x0000005bff137431 */ /* 0x010fe400000001ff */
[----:B------:R-:W-:Y:S01]  /*0d80*/  IMAD.MOV.U32 R16, RZ, RZ, 0x58 ;  /* 0x00000058ff107424 */ /* 0x000fe200078e00ff */
[----:B------:R-:W-:Y:S01]  /*0d90*/  MOV R17, 0x59 ;  /* 0x0000005900117802 */ /* 0x000fe20000000f00 */
[----:B------:R3:W-:Y:S01]  /*0da0*/  STS.128 [UR4+0x1220], R12 ;  /* 0x0012200cff007988 */ /* 0x0007e20008000c04 */
[----:B------:R-:W-:-:S03]  /*0db0*/  IMAD.MOV.U32 R18, RZ, RZ, 0x5a ;  /* 0x0000005aff127424 */ /* 0x000fc600078e00ff */
[----:B------:R4:W-:Y:S01]  /*0dc0*/  STS.128 [UR4+0x10e0], R20 ;  /* 0x0010e014ff007988 */ /* 0x0009e20008000c04 */
[----:B0-----:R-:W-:Y:S02]  /*0dd0*/  HFMA2 R7, -RZ, RZ, 0, 8.523464202880859375e-06 ;  /* 0x0000008fff077431 */ /* 0x001fe400000001ff */
[----:B------:R-:W-:Y:S01]  /*0de0*/  IMAD.MOV.U32 R4, RZ, RZ, 0x8c ;  /* 0x0000008cff047424 */ /* 0x000fe200078e00ff */
[----:B------:R-:W-:Y:S01]  /*0df0*/  MOV R5, 0x8d ;  /* 0x0000008d00057802 */ /* 0x000fe20000000f00 */
[----:B------:R-:W-:Y:S02]  /*0e00*/  IMAD.MOV.U32 R6, RZ, RZ, 0x8e ;  /* 0x0000008eff067424 */ /* 0x000fe400078e00ff */
[----:B--2---:R-:W-:Y:S02]  /*0e10*/  HFMA2 R11, -RZ, RZ, 0, 8.761882781982421875e-06 ;  /* 0x00000093ff0b7431 */ /* 0x004fe400000001ff */
        /* <DEDUP_REMOVED lines=9> */
[----:B----4-:R-:W-:Y:S02]  /*0eb0*/  HFMA2 R23, -RZ, RZ, -0.0 , 0 ;  /* 0x80000000ff177431 */ /* 0x010fe400000001ff */
[----:B------:R-:W-:Y:S01]  /*0ec0*/  IMAD.MOV.U32 R20, RZ, RZ, -0x80000000 ;  /* 0x80000000ff147424 */ /* 0x000fe200078e00ff */
[----:B------:R-:W-:Y:S01]  /*0ed0*/  MOV R21, 0x80000000 ;  /* 0x8000000000157802 */ /* 0x000fe20000000f00 */
[----:B------:R3:W-:Y:S01]  /*0ee0*/  STS.128 [UR4+0x230], R12 ;  /* 0x0002300cff007988 */ /* 0x0007e20008000c04 */
[----:B------:R-:W-:-:S03]  /*0ef0*/  IMAD.MOV.U32 R22, RZ, RZ, -0x80000000 ;  /* 0x80000000ff167424 */ /* 0x000fc600078e00ff */
[----:B------:R4:W-:Y:S01]  /*0f00*/  STS.128 [UR4+0x1160], R16 ;  /* 0x00116010ff007988 */ /* 0x0009e20008000c04 */
[----:B0-----:R-:W-:Y:S02]  /*0f10*/  HFMA2 R7, -RZ, RZ, 0, 9.000301361083984375e-06 ;  /* 0x00000097ff077431 */ /* 0x001fe400000001ff */
[----:B------:R-:W-:Y:S01]  /*0f20*/  IMAD.MOV.U32 R4, RZ, RZ, 0x94 ;  /* 0x00000094ff047424 */ /* 0x000fe200078e00ff */
[----:B------:R-:W-:Y:S01]  /*0f30*/  MOV R5, 0x95 ;  /* 0x0000009500057802 */ /* 0x000fe20000000f00 */
[----:B------:R-:W-:Y:S02]  /*0f40*/  IMAD.MOV.U32 R6, RZ, RZ, 0x96 ;  /* 0x00000096ff067424 */ /* 0x000fe400078e00ff */
[----:B--2---:R-:W-:Y:S02]  /*0f50*/  HFMA2 R11, -RZ, RZ, 0, 9.238719940185546875e-06 ;  /* 0x0000009bff0b7431 */ /* 0x004fe400000001ff */
[----:B------:R-:W-:Y:S01]  /*0f60*/  IMAD.MOV.U32 R8, RZ, RZ, 0x98 ;  /* 0x00000098ff087424 */ /* 0x000fe200078e00ff */
[----:B------:R-:W-:Y:S01]  /*0f70*/  MOV R9, 0x99 ;  /* 0x0000009900097802 */ /* 0x000fe20000000f00 */
[----:B------:R-:W-:-:S02]  /*0f80*/  IMAD.MOV.U32 R10, RZ, RZ, 0x9a ;  /* 0x0000009aff0a7424 */ /* 0x000fc400078e00ff */
[----:B---3--:R-:W-:Y:S01]  /*0f90*/  HFMA2 R15, -RZ, RZ, 0, 9.477138519287109375e-06 ;  /* 0x0000009fff0f7431 */ /* 0x008fe200000001ff */
[----:B------:R0:W-:Y:S01]  /*0fa0*/  STS.128 [UR4+0x1250], R4 ;  /* 0x00125004ff007988 */ /* 0x0001e20008000c04 */
[----:B------:R-:W-:Y:S01]  /*0fb0*/  IMAD.MOV.U32 R12, RZ, RZ, 0x9c ;  /* 0x0000009cff0c7424 */ /* 0x000fe200078e00ff */
[----:B------:R-:W-:Y:S01]  /*0fc0*/  MOV R13, 0x9d ;  /* 0x0000009d000d7802 */ /* 0x000fe20000000f00 */
[----:B------:R-:W-:Y:S01]  /*0fd0*/  IMAD.MOV.U32 R14, RZ, RZ, 0x9e ;  /* 0x0000009eff0e7424 */ /* 0x000fe200078e00ff */
[----:B------:R2:W-:Y:S01]  /*0fe0*/  STS.128 [UR4+0x1260], R8 ;  /* 0x00126008ff007988 */ /* 0x0005e20008000c04 */
[----:B----4-:R-:W-:Y:S02]  /*0ff0*/  HFMA2 R19, -RZ, RZ, -0.0 , 0 ;  /* 0x80000000ff137431 */ /* 0x010fe400000001ff */
[----:B------:R-:W-:Y:S01]  /*1000*/  IMAD.MOV.U32 R16, RZ, RZ, -0x80000000 ;  /* 0x80000000ff107424 */ /* 0x000fe200078e00ff */
[----:B------:R-:W-:Y:S01]  /*1010*/  MOV R17, 0x80000000 ;  /* 0x8000000000117802 */ /* 0x000fe20000000f00 */
[----:B------:R3:W-:Y:S01]  /*1020*/  STS.128 [UR4+0x1270], R12 ;  /* 0x0012700cff007988 */ /* 0x0007e20008000c04 */
[----:B------:R-:W-:-:S03]  /*1030*/  IMAD.MOV.U32 R18, RZ, RZ, -0x80000000 ;  /* 0x80000000ff127424 */ /* 0x000fc600078e00ff */
[----:B------:R-:W-:Y:S01]  /*1040*/  STS.128 [UR4+0x10f0], R24 ;  /* 0x0010f018ff007988 */ /* 0x000fe20008000c04 */
[----:B0-----:R-:W-:Y:S02]  /*1050*/  HFMA2 R7, -RZ, RZ, 0, 9.715557098388671875e-06 ;  /* 0x000000a3ff077431 */ /* 0x001fe400000001ff */
[----:B------:R-:W-:Y:S01]  /*1060*/  IMAD.MOV.U32 R4, RZ, RZ, 0xa0 ;  /* 0x000000a0ff047424 */ /* 0x000fe200078e00ff */
[----:B------:R-:W-:Y:S01]  /*1070*/  MOV R5, 0xa1 ;  /* 0x000000a100057802 */ /* 0x000fe20000000f00 */
[----:B------:R-:W-:Y:S02]  /*1080*/  IMAD.MOV.U32 R6, RZ, RZ, 0xa2 ;  /* 0x000000a2ff067424 */ /* 0x000fe400078e00ff */
[----:B--2---:R-:W-:Y:S02]  /*1090*/  HFMA2 R11, -RZ, RZ, 0, 9.953975677490234375e-06 ;  /* 0x000000a7ff0b7431 */ /* 0x004fe400000001ff */
        /* <DEDUP_REMOVED lines=8> */
[----:B------:R2:W-:Y:S04]  /*1120*/  STS.128 [UR4+0x1290], R8 ;  /* 0x00129008ff007988 */ /* 0x0005e80008000c04 */
[----:B------:R3:W-:Y:S04]  /*1130*/  STS.128 [UR4+0x280], R12 ;  /* 0x0002800cff007988 */ /* 0x0007e80008000c04 */
[----:B------:R-:W-:Y:S01]  /*1140*/  STS.128 [UR4+0x160], R20 ;  /* 0x00016014ff007988 */ /* 0x000fe20008000c04 */
[----:B0-----:R-:W-:-:S02]  /*1150*/  HFMA2 R7, -RZ, RZ, 0, 1.0192394256591796875e-05 ;  /* 0x000000abff077431 */ /* 0x001fc400000001ff */
[----:B------:R-:W-:Y:S01]  /*1160*/  IMAD.MOV.U32 R4, RZ, RZ, 0xa8 ;  /* 0x000000a8ff047424 */ /* 0x000fe200078e00ff */
[----:B------:R-:W-:Y:S01]  /*1170*/  MOV R5, 0xa9 ;  /* 0x000000a900057802 */ /* 0x000fe20000000f00 */
[----:B------:R-:W-:Y:S02]  /*1180*/  IMAD.MOV.U32 R6, RZ, RZ, 0xaa ;  /* 0x000000aaff067424 */ /* 0x000fe400078e00ff */
[----:B--2---:R-:W-:Y:S02]  /*1190*/  HFMA2 R11, -RZ, RZ, 0, 1.0430812835693359375e-05 ;  /* 0x000000afff0b7431 */ /* 0x004fe400000001ff */
[----:B------:R-:W-:Y:S01]  /*11a0*/  IMAD.MOV.U32 R8, RZ, RZ, 0xac ;  /* 0x000000acff087424 */ /* 0x000fe200078e00ff */
[----:B------:R-:W-:Y:S01]  /*11b0*/  MOV R9, 0xad ;  /* 0x000000ad00097802 */ /* 0x000fe20000000f00 */
[----:B------:R-:W-:Y:S02]  /*11c0*/  IMAD.MOV.U32 R10, RZ, RZ, 0xae ;  /* 0x000000aeff0a7424 */ /* 0x000fe400078e00ff */
[----:B---3--:R-:W-:Y:S01]  /*11d0*/  HFMA2 R15, -RZ, RZ, 0, 1.0669231414794921875e-05 ;  /* 0x000000b3ff0f7431 */ /* 0x008fe200000001ff */
[----:B------:R0:W-:Y:S01]  /*11e0*/  STS.128 [UR4+0x12a0], R4 ;  /* 0x0012a004ff007988 */ /* 0x0001e20008000c04 */
[----:B------:R-:W-:Y:S01]  /*11f0*/  IMAD.MOV.U32 R12, RZ, RZ, 0xb0 ;  /* 0x000000b0ff0c7424 */ /* 0x000fe200078e00ff */
[----:B------:R-:W-:Y:S01]  /*1200*/  MOV R13, 0xb1 ;  /* 0x000000b1000d7802 */ /* 0x000fe20000000f00 */
[----:B------:R-:W-:Y:S01]  /*1210*/  IMAD.MOV.U32 R14, RZ, RZ, 0xb2 ;  /* 0x000000b2ff0e7424 */ /* 0x000fe200078e00ff */
[----:B------:R2:W-:Y:S04]  /*1220*/  STS.128 [UR4+0x12b0], R8 ;  /* 0x0012b008ff007988 */ /* 0x0005e80008000c04 */
[----:B------:R3:W-:Y:S04]  /*1230*/  STS.128 [UR4+0x12c0], R12 ;  /* 0x0012c00cff007988 */ /* 0x0007e80008000c04 */
[----:B------:R-:W-:Y:S01]  /*1240*/  STS.128 [UR4+0x180], R20 ;  /* 0x00018014ff007988 */ /* 0x000fe20008000c04 */
[----:B0-----:R-:W-:-:S02]  /*1250*/  HFMA2 R7, -RZ, RZ, 0, 1.0907649993896484375e-05 ;  /* 0x000000b7ff077431 */ /* 0x001fc400000001ff */
[----:B------:R-:W-:Y:S01]  /*1260*/  IMAD.MOV.U32 R4, RZ, RZ, 0xb4 ;  /* 0x000000b4ff047424 */ /* 0x000fe200078e00ff */
[----:B------:R-:W-:Y:S01]  /*1270*/  MOV R5, 0xb5 ;  /* 0x000000b500057802 */ /* 0x000fe20000000f00 */
[----:B------:R-:W-:Y:S02]  /*1280*/  IMAD.MOV.U32 R6, RZ, RZ, 0xb6 ;  /* 0x000000b6ff067424 */ /* 0x000fe400078e00ff */
[----:B--2---:R-:W-:Y:S02]  /*1290*/  HFMA2 R11, -RZ, RZ, 0, 1.1146068572998046875e-05 ;  /* 0x000000bbff0b7431 */ /* 0x004fe400000001ff */
[----:B------:R-:W-:Y:S01]  /*12a0*/  IMAD.MOV.U32 R8, RZ, RZ, 0xb8 ;  /* 0x000000b8ff087424 */ /* 0x000fe200078e00ff */
[----:B------:R-:W-:Y:S01]  /*12b0*/  MOV R9, 0xb9 ;  /* 0x000000b900097802 */ /* 0x000fe20000000f00 */
[----:B------:R-:W-:Y:S02]  /*12c0*/  IMAD.MOV.U32 R10, RZ, RZ, 0xba ;  /* 0x000000baff0a7424 */ /* 0x000fe400078e00ff */
        /* <DEDUP_REMOVED lines=8> */
[----:B0-----:R-:W-:-:S02]  /*1350*/  HFMA2 R7, -RZ, RZ, 0, 1.1384487152099609375e-05 ;  /* 0x000000bfff077431 */ /* 0x001fc400000001ff */
[----:B------:R-:W-:Y:S01]  /*1360*/  IMAD.MOV.U32 R4, RZ, RZ, 0xbc ;  /* 0x000000bcff047424 */ /* 0x000fe200078e00ff */
[----:B------:R-:W-:Y:S01]  /*1370*/  MOV R5, 0xbd ;  /* 0x000000bd00057802 */ /* 0x000fe20000000f00 */
[----:B------:R-:W-:Y:S02]  /*1380*/  IMAD.MOV.U32 R6, RZ, RZ, 0xbe ;  /* 0x000000beff067424 */ /* 0x000fe400078e00ff */
[----:B--2---:R-:W-:Y:S02]  /*1390*/  HFMA2 R11, -RZ, RZ, 0, 1.1622905731201171875e-05 ;  /* 0x000000c3ff0b7431 */ /* 0x004fe400000001ff */
[----:B------:R-:W-:Y:S01]  /*13a0*/  IMAD.MOV.U32 R8, RZ, RZ, 0xc0 ;  /* 0x000000c0ff087424 */ /* 0x000fe200078e00ff */
[----:B------:R-:W-:Y:S01]  /*13b0*/  MOV R9, 0xc1 ;  /* 0x000000c100097802 */ /* 0x000fe20000000f00 */
[----:B------:R-:W-:Y:S02]  /*13c0*/  IMAD.MOV.U32 R10, RZ, RZ, 0xc2 ;  /* 0x000000c2ff0a7424 */ /* 0x000fe400078e00ff */
[----:B---3--:R-:W-:Y:S01]  /*13d0*/  HFMA2 R15, -RZ, RZ, 0, 1.1861324310302734375e-05 ;  /* 0x000000c7ff0f7431 */ /* 0x008fe200000001ff */
[----:B------:R0:W-:Y:S01]  /*13e0*/  STS.128 [UR4+0x12f0], R4 ;  /* 0x0012f004ff007988 */ /* 0x0001e20008000c04 */
[----:B------:R-:W-:Y:S01]  /*13f0*/  IMAD.MOV.U32 R12, RZ, RZ, 0xc4 ;  /* 0x000000c4ff0c7424 */ /* 0x000fe200078e00ff */
[----:B------:R-:W-:Y:S01]  /*1400*/  MOV R13, 0xc5 ;  /* 0x000000c5000d7802 */ /* 0x000fe20000000f00 */
[----:B------:R-:W-:Y:S01]  /*1410*/  IMAD.MOV.U32 R14, RZ, RZ, 0xc6 ;  /* 0x000000c6ff0e7424 */ /* 0x000fe200078e00ff */
[----:B------:R2:W-:Y:S04]  /*1420*/  STS.128 [UR4+0x1300], R8 ;  /* 0x00130008ff007988 */ /* 0x0005e80008000c04 */
[----:B------:R3:W-:Y:S04]  /*1430*/  STS.128 [UR4+0x1310], R12 ;  /* 0x0013100cff007988 */ /* 0x0007e80008000c04 */
[----:B------:R-:W-:Y:S01]  /*1440*/  STS.128 [UR4+0x1b0], R20 ;  /* 0x0001b014ff007988 */ /* 0x000fe20008000c04 */
[----:B0-----:R-:W-:-:S02]  /*1450*/  HFMA2 R7, -RZ, RZ, 0, 1.2099742889404296875e-05 ;  /* 0x000000cbff077431 */ /* 0x001fc400000001ff */
[----:B------:R-:W-:Y:S01]  /*1460*/  IMAD.MOV.U32 R4, RZ, RZ, 0xc8 ;  /* 0x000000c8ff047424 */ /* 0x000fe200078e00ff */
[----:B------:R-:W-:Y:S01]  /*1470*/  MOV R5, 0xc9 ;  /* 0x000000c900057802 */ /* 0x000fe20000000f00 */
[----:B------:R-:W-:Y:S02]  /*1480*/  IMAD.MOV.U32 R6, RZ, RZ, 0xca ;  /* 0x000000caff067424 */ /* 0x000fe400078e00ff */
[----:B--2---:R-:W-:Y:S02]  /*1490*/  HFMA2 R11, -RZ, RZ, 0, 1.2338161468505859375e-05 ;  /* 0x000000cfff0b7431 */ /* 0x004fe400000001ff */
        /* <DEDUP_REMOVED lines=11> */
[----:B0-----:R-:W-:-:S02]  /*1550*/  HFMA2 R7, -RZ, RZ, 0, 1.2576580047607421875e-05 ;  /* 0x000000d3ff077431 */ /* 0x001fc400000001ff */
[----:B------:R-:W-:Y:S01]  /*1560*/  IMAD.MOV.U32 R4, RZ, RZ, 0xd0 ;  /* 0x000000d0ff047424 */ /* 0x000fe200078e00ff */
[----:B------:R-:W-:Y:S01]  /*1570*/  MOV R5, 0xd1 ;  /* 0x000000d100057802 */ /* 0x000fe20000000f00 */
[----:B------:R-:W-:Y:S02]  /*1580*/  IMAD.MOV.U32 R6, RZ, RZ, 0xd2 ;  /* 0x000000d2ff067424 */ /* 0x000fe400078e00ff */
[----:B--2---:R-:W-:Y:S02]  /*1590*/  HFMA2 R11, -RZ, RZ, 0, 1.2814998626708984375e-05 ;  /* 0x000000d7ff0b7431 */ /* 0x004fe400000001ff */
[----:B------:R-:W-:Y:S01]  /*15a0*/  IMAD.MOV.U32 R8, RZ, RZ, 0xd4 ;  /* 0x000000d4ff087424 */ /* 0x000fe200078e00ff */
[----:B------:R-:W-:Y:S01]  /*15b0*/  MOV R9, 0xd5 ;  /* 0x000000d500097802 */ /* 0x000fe20000000f00 */
[----:B------:R-:W-:Y:S02]  /*15c0*/  IMAD.MOV.U32 R10, RZ, RZ, 0xd6 ;  /* 0x000000d6ff0a7424 */ /* 0x000fe400078e00ff */
[----:B---3--:R-:W-:Y:S01]  /*15d0*/  HFMA2 R15, -RZ, RZ, 0, 1.3053417205810546875e-05 ;  /* 0x000000dbff0f7431 */ /* 0x008fe200000001ff */
[----:B------:R0:W-:Y:S01]  /*15e0*/  STS.128 [UR4+0x1340], R4 ;  /* 0x00134004ff007988 */ /* 0x0001e20008000c04 */
[----:B------:R-:W-:Y:S01]  /*15f0*/  IMAD.MOV.U32 R12, RZ, RZ, 0xd8 ;  /* 0x000000d8ff0c7424 */ /* 0x000fe200078e00ff */
[----:B------:R-:W-:Y:S01]  /*1600*/  MOV R13, 0xd9 ;  /* 0x000000d9000d7802 */ /* 0x000fe20000000f00 */
[----:B------:R-:W-:Y:S01]  /*1610*/  IMAD.MOV.U32 R14, RZ, RZ, 0xda ;  /* 0x000000daff0e7424 */ /* 0x000fe200078e00ff */
[----:B------:R2:W-:Y:S04]  /*1620*/  STS.128 [UR4+0x1350], R8 ;  /* 0x00135008ff007988 */ /* 0x0005e80008000c04 */
[----:B------:R3:W-:Y:S04]  /*1630*/  STS.128 [UR4+0x1360], R12 ;  /* 0x0013600cff007988 */ /* 0x0007e80008000c04 */
[----:B------:R-:W-:Y:S01]  /*1640*/  STS.128 [UR4+0x1d0], R20 ;  /* 0x0001d014ff007988 */ /* 0x000fe20008000c04 */
[----:B0-----:R-:W-:-:S02]  /*1650*/  HFMA2 R7, -RZ, RZ, 0, 1.3291835784912109375e-05 ;  /* 0x000000dfff077431 */ /* 0x001fc400000001ff */
[----:B------:R-:W-:Y:S01]  /*1660*/  IMAD.MOV.U32 R4, RZ, RZ, 0xdc ;  /* 0x000000dcff047424 */ /* 0x000fe200078e00ff */
[----:B------:R-:W-:Y:S01]  /*1670*/  MOV R5, 0xdd ;  /* 0x000000dd00057802 */ /* 0x000fe20000000f00 */
[----:B------:R-:W-:Y:S02]  /*1680*/  IMAD.MOV.U32 R6, RZ, RZ, 0xde ;  /* 0x000000deff067424 */ /* 0x000fe400078e00ff */
[----:B--2---:R-:W-:Y:S02]  /*1690*/  HFMA2 R11, -RZ, RZ, 0, 1.3530254364013671875e-05 ;  /* 0x000000e3ff0b7431 */ /* 0x004fe400000001ff */
        /* <DEDUP_REMOVED lines=11> */
[----:B0-----:R-:W-:-:S02]  /*1750*/  HFMA2 R7, -RZ, RZ, 0, 1.3768672943115234375e-05 ;  /* 0x000000e7ff077431 */ /* 0x001fc400000001ff */
[----:B------:R-:W-:Y:S01]  /*1760*/  IMAD.MOV.U32 R4, RZ, RZ, 0xe4 ;  /* 0x000000e4ff047424 */ /* 0x000fe200078e00ff */
[----:B------:R-:W-:Y:S01]  /*1770*/  MOV R5, 0xe5 ;  /* 0x000000e500057802 */ /* 0x000fe20000000f00 */
[----:B------:R-:W-:Y:S02]  /*1780*/  IMAD.MOV.U32 R6, RZ, RZ, 0xe6 ;  /* 0x000000e6ff067424 */ /* 0x000fe400078e00ff */
[----:B--2---:R-:W-:Y:S02]  /*1790*/  HFMA2 R11, -RZ, RZ, 0, 1.4007091522216796875e-05 ;  /* 0x000000ebff0b7431 */ /* 0x004fe400000001ff */
[----:B------:R-:W-:Y:S01]  /*17a0*/  IMAD.MOV.U32 R8, RZ, RZ, 0xe8 ;  /* 0x000000e8ff087424 */ /* 0x000fe200078e00ff */
[----:B------:R-:W-:Y:S01]  /*17b0*/  MOV R9, 0xe9 ;  /* 0x000000e900097802 */ /* 0x000fe20000000f00 */
[----:B------:R-:W-:Y:S02]  /*17c0*/  IMAD.MOV.U32 R10, RZ, RZ, 0xea ;  /* 0x000000eaff0a7424 */ /* 0x000fe400078e00ff */
[----:B---3--:R-:W-:Y:S01]  /*17d0*/  HFMA2 R15, -RZ, RZ, 0, 1.4245510101318359375e-05 ;  /* 0x000000efff0f7431 */ /* 0x008fe200000001ff */
[----:B------:R0:W-:Y:S01]  /*17e0*/  STS.128 [UR4+0x1390], R4 ;  /* 0x00139004ff007988 */ /* 0x0001e20008000c04 */
[----:B------:R-:W-:Y:S01]  /*17f0*/  IMAD.MOV.U32 R12, RZ, RZ, 0xec ;  /* 0x000000ecff0c7424 */ /* 0x000fe200078e00ff */
[----:B------:R-:W-:Y:S01]  /*1800*/  MOV R13, 0xed ;  /* 0x000000ed000d7802 */ /* 0x000fe20000000f00 */
[----:B------:R-:W-:Y:S01]  /*1810*/  IMAD.MOV.U32 R14, RZ, RZ, 0xee ;  /* 0x000000eeff0e7424 */ /* 0x000fe200078e00ff */
[----:B------:R2:W-:Y:S04]  /*1820*/  STS.128 [UR4+0x13a0], R8 ;  /* 0x0013a008ff007988 */ /* 0x0005e80008000c04 */
[----:B------:R3:W-:Y:S04]  /*1830*/  STS.128 [UR4+0x13b0], R12 ;  /* 0x0013b00cff007988 */ /* 0x0007e80008000c04 */
[----:B------:R-:W-:Y:S01]  /*1840*/  STS.128 [UR4+0x200], R20 ;  /* 0x00020014ff007988 */ /* 0x000fe20008000c04 */
[----:B0-----:R-:W-:-:S02]  /*1850*/  HFMA2 R7, -RZ, RZ, 0, 1.4483928680419921875e-05 ;  /* 0x000000f3ff077431 */ /* 0x001fc400000001ff */
[----:B------:R-:W-:Y:S01]  /*1860*/  IMAD.MOV.U32 R4, RZ, RZ, 0xf0 ;  /* 0x000000f0ff047424 */ /* 0x000fe200078e00ff */
[----:B------:R-:W-:Y:S01]  /*1870*/  MOV R5, 0xf1 ;  /* 0x000000f100057802 */ /* 0x000fe20000000f00 */
[----:B------:R-:W-:Y:S02]  /*1880*/  IMAD.MOV.U32 R6, RZ, RZ, 0xf2 ;  /* 0x000000f2ff067424 */ /* 0x000fe400078e00ff */
[----:B--2---:R-:W-:Y:S02]  /*1890*/  HFMA2 R11, -RZ, RZ, 0, 1.4722347259521484375e-05 ;  /* 0x000000f7ff0b7431 */ /* 0x004fe400000001ff */
        /* <DEDUP_REMOVED lines=11> */
[----:B0-----:R-:W-:-:S02]  /*1950*/  HFMA2 R7, -RZ, RZ, 0, 1.4960765838623046875e-05 ;  /* 0x000000fbff077431 */ /* 0x001fc400000001ff */
[----:B------:R-:W-:Y:S01]  /*1960*/  IMAD.MOV.U32 R4, RZ, RZ, 0xf8 ;  /* 0x000000f8ff047424 */ /* 0x000fe200078e00ff */
[----:B------:R-:W-:Y:S01]  /*1970*/  MOV R5, 0xf9 ;  /* 0x000000f900057802 */ /* 0x000fe20000000f00 */
[----:B------:R-:W-:Y:S02]  /*1980*/  IMAD.MOV.U32 R6, RZ, RZ, 0xfa ;  /* 0x000000faff067424 */ /* 0x000fe400078e00ff */
[----:B--2---:R-:W-:Y:S02]  /*1990*/  HFMA2 R11, -RZ, RZ, 0, 1.5199184417724609375e-05 ;  /* 0x000000ffff0b7431 */ /* 0x004fe400000001ff */
[----:B------:R-:W-:Y:S01]  /*19a0*/  IMAD.MOV.U32 R8, RZ, RZ, 0xfc ;  /* 0x000000fcff087424 */ /* 0x000fe200078e00ff */
[----:B------:R-:W-:Y:S01]  /*19b0*/  MOV R9, 0xfd ;  /* 0x000000fd00097802 */ /* 0x000fe20000000f00 */
[----:B------:R-:W-:Y:S02]  /*19c0*/  IMAD.MOV.U32 R10, RZ, RZ, 0xfe ;  /* 0x000000feff0a7424 */ /* 0x000fe400078e00ff */
[----:B---3--:R-:W-:Y:S01]  /*19d0*/  HFMA2 R15, -RZ, RZ, 0, 1.5437602996826171875e-05 ;  /* 0x00000103ff0f7431 */ /* 0x008fe200000001ff */
[----:B------:R0:W-:Y:S01]  /*19e0*/  STS.128 [UR4+0x13e0], R4 ;  /* 0x0013e004ff007988 */ /* 0x0001e20008000c04 */
[----:B------:R-:W-:Y:S01]  /*19f0*/  IMAD.MOV.U32 R12, RZ, RZ, 0x100 ;  /* 0x00000100ff0c7424 */ /* 0x000fe200078e00ff */
[----:B------:R-:W-:Y:S01]  /*1a00*/  MOV R13, 0x101 ;  /* 0x00000101000d7802 */ /* 0x000fe20000000f00 */
[----:B------:R-:W-:Y:S01]  /*1a10*/  IMAD.MOV.U32 R14, RZ, RZ, 0x102 ;  /* 0x00000102ff0e7424 */ /* 0x000fe200078e00ff */
[----:B------:R2:W-:Y:S04]  /*1a20*/  STS.128 [UR4+0x13f0], R8 ;  /* 0x0013f008ff007988 */ /* 0x0005e80008000c04 */
[----:B------:R3:W-:Y:S04]  /*1a30*/  STS.128 [UR4+0x1400], R12 ;  /* 0x0014000cff007988 */ /* 0x0007e80008000c04 */
[----:B------:R-:W-:Y:S01]  /*1a40*/  STS.128 [UR4+0x220], R20 ;  /* 0x00022014ff007988 */ /* 0x000fe20008000c04 */
[----:B0-----:R-:W-:-:S02]  /*1a50*/  HFMA2 R7, -RZ, RZ, 0, 1.5676021575927734375e-05 ;  /* 0x00000107ff077431 */ /* 0x001fc400000001ff */
[----:B------:R-:W-:Y:S01]  /*1a60*/  IMAD.MOV.U32 R4, RZ, RZ, 0x104 ;  /* 0x00000104ff047424 */ /* 0x000fe200078e00ff */
[----:B------:R-:W-:Y:S01]  /*1a70*/  MOV R5, 0x105 ;  /* 0x0000010500057802 */ /* 0x000fe20000000f00 */
[----:B------:R-:W-:Y:S02]  /*1a80*/  IMAD.MOV.U32 R6, RZ, RZ, 0x106 ;  /* 0x00000106ff067424 */ /* 0x000fe400078e00ff */
[----:B--2---:R-:W-:Y:S02]  /*1a90*/  HFMA2 R11, -RZ, RZ, 0, 1.5914440155029296875e-05 ;  /* 0x0000010bff0b7431 */ /* 0x004fe400000001ff */
        /* <DEDUP_REMOVED lines=11> */
[----:B0-----:R-:W-:-:S02]  /*1b50*/  HFMA2 R7, -RZ, RZ, 0, 1.6152858734130859375e-05 ;  /* 0x0000010fff077431 */ /* 0x001fc400000001ff */
[----:B------:R-:W-:Y:S01]  /*1b60*/  IMAD.MOV.U32 R4, RZ, RZ, 0x10c ;  /* 0x0000010cff047424 */ /* 0x000fe200078e00ff */
[----:B------:R-:W-:Y:S01]  /*1b70*/  MOV R5, 0x10d ;  /* 0x0000010d00057802 */ /* 0x000fe20000000f00 */
[----:B------:R-:W-:Y:S02]  /*1b80*/  IMAD.MOV.U32 R6, RZ, RZ, 0x10e ;  /* 0x0000010eff067424 */ /* 0x000fe400078e00ff */
[----:B--2---:R-:W-:Y:S02]  /*1b90*/  HFMA2 R11, -RZ, RZ, 0, 1.6391277313232421875e-05 ;  /* 0x00000113ff0b7431 */ /* 0x004fe400000001ff */
[----:B------:R-:W-:Y:S01]  /*1ba0*/  IMAD.MOV.U32 R8, RZ, RZ, 0x110 ;  /* 0x00000110ff087424 */ /* 0x000fe200078e00ff */
[----:B------:R-:W-:Y:S01]  /*1bb0*/  MOV R9, 0x111 ;  /* 0x0000011100097802 */ /* 0x000fe20000000f00 */
[----:B------:R-:W-:Y:S02]  /*1bc0*/  IMAD.MOV.U32 R10, RZ, RZ, 0x112 ;  /* 0x00000112ff0a7424 */ /* 0x000fe400078e00ff */
[----:B---3--:R-:W-:Y:S01]  /*1bd0*/  HFMA2 R15, -RZ, RZ, 0, 1.6629695892333984375e-05 ;  /* 0x00000117ff0f7431 */ /* 0x008fe200000001ff */
[----:B------:R0:W-:Y:S01]  /*1be0*/  STS.128 [UR4+0x1430], R4 ;  /* 0x00143004ff007988 */ /* 0x0001e20008000c04 */
[----:B------:R-:W-:Y:S01]  /*1bf0*/  IMAD.MOV.U32 R12, RZ, RZ, 0x114 ;  /* 0x00000114ff0c7424 */ /* 0x000fe200078e00ff */
[----:B------:R-:W-:Y:S01]  /*1c00*/  MOV R13, 0x115 ;  /* 0x00000115000d7802 */ /* 0x000fe20000000f00 */
[----:B------:R-:W-:Y:S01]  /*1c10*/  IMAD.MOV.U32 R14, RZ, RZ, 0x116 ;  /* 0x00000116ff0e7424 */ /* 0x000fe200078e00ff */
[----:B------:R2:W-:Y:S04]  /*1c20*/  STS.128 [UR4+0x1440], R8 ;  /* 0x00144008ff007988 */ /* 0x0005e80008000c04 */
[----:B------:R3:W-:Y:S04]  /*1c30*/  STS.128 [UR4+0x1450], R12 ;  /* 0x0014500cff007988 */ /* 0x0007e80008000c04 */
[----:B------:R-:W-:Y:S01]  /*1c40*/  STS.128 [UR4+0x250], R20 ;  /* 0x00025014ff007988 */ /* 0x000fe20008000c04 */
[----:B0-----:R-:W-:-:S02]  /*1c50*/  HFMA2 R7, -RZ, RZ, 0, 1.6868114471435546875e-05 ;  /* 0x0000011bff077431 */ /* 0x001fc400000001ff */
[----:B------:R-:W-:Y:S01]  /*1c60*/  IMAD.MOV.U32 R4, RZ, RZ, 0x118 ;  /* 0x00000118ff047424 */ /* 0x000fe200078e00ff */
[----:B------:R-:W-:Y:S01]  /*1c70*/  MOV R5, 0x119 ;  /* 0x0000011900057802 */ /* 0x000fe20000000f00 */
[----:B------:R-:W-:Y:S02]  /*1c80*/  IMAD.MOV.U32 R6, RZ, RZ, 0x11a ;  /* 0x0000011aff067424 */ /* 0x000fe400078e00ff */
[----:B--2---:R-:W-:Y:S02]  /*1c90*/  HFMA2 R11, -RZ, RZ, 0, 1.7106533050537109375e-05 ;  /* 0x0000011fff0b7431 */ /* 0x004fe400000001ff */
        /* <DEDUP_REMOVED lines=11> */
[----:B0-----:R-:W-:-:S02]  /*1d50*/  HFMA2 R7, -RZ, RZ, 0, 1.7344951629638671875e-05 ;  /* 0x00000123ff077431 */ /* 0x001fc400000001ff */
[----:B------:R-:W-:Y:S01]  /*1d60*/  IMAD.MOV.U32 R4, RZ, RZ, 0x120 ;  /* 0x00000120ff047424 */ /* 0x000fe200078e00ff */
[----:B------:R-:W-:Y:S01]  /*1d70*/  MOV R5, 0x121 ;  /* 0x0000012100057802 */ /* 0x000fe20000000f00 */
[----:B------:R-:W-:Y:S02]  /*1d80*/  IMAD.MOV.U32 R6, RZ, RZ, 0x122 ;  /* 0x00000122ff067424 */ /* 0x000fe400078e00ff */
[----:B--2---:R-:W-:Y:S02]  /*1d90*/  HFMA2 R11, -RZ, RZ, 0, 1.7583370208740234375e-05 ;  /* 0x00000127ff0b7431 */ /* 0x004fe400000001ff */
[----:B------:R-:W-:Y:S01]  /*1da0*/  IMAD.MOV.U32 R8, RZ, RZ, 0x124 ;  /* 0x00000124ff087424 */ /* 0x000fe200078e00ff */
[----:B------:R-:W-:Y:S01]  /*1db0*/  MOV R9, 0x125 ;  /* 0x0000012500097802 */ /* 0x000fe20000000f00 */
[----:B------:R-:W-:Y:S02]  /*1dc0*/  IMAD.MOV.U32 R10, RZ, RZ, 0x126 ;  /* 0x00000126ff0a7424 */ /* 0x000fe400078e00ff */
[----:B---3--:R-:W-:Y:S01]  /*1dd0*/  HFMA2 R15, -RZ, RZ, 0, 1.7821788787841796875e-05 ;  /* 0x0000012bff0f7431 */ /* 0x008fe200000001ff */
[----:B------:R0:W-:Y:S01]  /*1de0*/  STS.128 [UR4+0x1480], R4 ;  /* 0x00148004ff007988 */ /* 0x0001e20008000c04 */
[----:B------:R-:W-:Y:S01]  /*1df0*/  IMAD.MOV.U32 R12, RZ, RZ, 0x128 ;  /* 0x00000128ff0c7424 */ /* 0x000fe200078e00ff */
[----:B------:R-:W-:Y:S01]  /*1e00*/  MOV R13, 0x129 ;  /* 0x00000129000d7802 */ /* 0x000fe20000000f00 */
[----:B------:R-:W-:Y:S01]  /*1e10*/  IMAD.MOV.U32 R14, RZ, RZ, 0x12a ;  /* 0x0000012aff0e7424 */ /* 0x000fe200078e00ff */
[----:B------:R2:W-:Y:S04]  /*1e20*/  STS.128 [UR4+0x1490], R8 ;  /* 0x00149008ff007988 */ /* 0x0005e80008000c04 */
[----:B------:R3:W-:Y:S04]  /*1e30*/  STS.128 [UR4+0x14a0], R12 ;  /* 0x0014a00cff007988 */ /* 0x0007e80008000c04 */
[----:B------:R-:W-:Y:S01]  /*1e40*/  STS.128 [UR4+0x270], R20 ;  /* 0x00027014ff007988 */ /* 0x000fe20008000c04 */
[----:B0-----:R-:W-:-:S02]  /*1e50*/  HFMA2 R7, -RZ, RZ, 0, 1.8060207366943359375e-05 ;  /* 0x0000012fff077431 */ /* 0x001fc400000001ff */
[----:B------:R-:W-:Y:S01]  /*1e60*/  IMAD.MOV.U32 R4, RZ, RZ, 0x12c ;  /* 0x0000012cff047424 */ /* 0x000fe200078e00ff */
[----:B------:R-:W-:Y:S01]  /*1e70*/  MOV R5, 0x12d ;  /* 0x0000012d00057802 */ /* 0x000fe20000000f00 */
[----:B------:R-:W-:Y:S02]  /*1e80*/  IMAD.MOV.U32 R6, RZ, RZ, 0x12e ;  /* 0x0000012eff067424 */ /* 0x000fe400078e00ff */
[----:B--2---:R-:W-:Y:S02]  /*1e90*/  HFMA2 R11, -RZ, RZ, 0, 1.8298625946044921875e-05 ;  /* 0x00000133ff0b7431 */ /* 0x004fe400000001ff */
        /* <DEDUP_REMOVED lines=11> */
[----:B0-----:R-:W-:-:S02]  /*1f50*/  HFMA2 R7, -RZ, RZ, 0, 1.8537044525146484375e-05 ;  /* 0x00000137ff077431 */ /* 0x001fc400000001ff */
[----:B------:R-:W-:Y:S01]  /*1f60*/  IMAD.MOV.U32 R4, RZ, RZ, 0x134 ;  /* 0x00000134ff047424 */ /* 0x000fe200078e00ff */
[----:B------:R-:W-:Y:S01]  /*1f70*/  MOV R5, 0x135 ;  /* 0x0000013500057802 */ /* 0x000fe20000000f00 */
[----:B------:R-:W-:Y:S02]  /*1f80*/  IMAD.MOV.U32 R6, RZ, RZ, 0x136 ;  /* 0x00000136ff067424 */ /* 0x000fe400078e00ff */
[----:B--2---:R-:W-:Y:S02]  /*1f90*/  HFMA2 R11, -RZ, RZ, 0, 1.8775463104248046875e-05 ;  /* 0x0000013bff0b7431 */ /* 0x004fe400000001ff */
[----:B------:R-:W-:Y:S01]  /*1fa0*/  IMAD.MOV.U32 R8, RZ, RZ, 0x138 ;  /* 0x00000138ff087424 */ /* 0x000fe200078e00ff */
[----:B------:R-:W-:Y:S01]  /*1fb0*/  MOV R9, 0x139 ;  /* 0x0000013900097802 */ /* 0x000fe20000000f00 */
[----:B------:R-:W-:Y:S02]  /*1fc0*/  IMAD.MOV.U32 R10, RZ, RZ, 0x13a ;  /* 0x0000013aff0a7424 */ /* 0x000fe400078e00ff */
[----:B---3--:R-:W-:Y:S01]  /*1fd0*/  HFMA2 R15, -RZ, RZ, 0, 1.9013881683349609375e-05 ;  /* 0x0000013fff0f7431 */ /* 0x008fe200000001ff */
[----:B------:R0:W-:Y:S01]  /*1fe0*/  STS.128 [UR4+0x14d0], R4 ;  /* 0x0014d004ff007988 */ /* 0x0001e20008000c04 */
[----:B------:R-:W-:Y:S01]  /*1ff0*/  IMAD.MOV.U32 R12, RZ, RZ, 0x13c ;  /* 0x0000013cff0c7424 */ /* 0x000fe200078e00ff */
[----:B------:R-:W-:Y:S01]  /*2000*/  MOV R13, 0x13d ;  /* 0x0000013d000d7802 */ /* 0x000fe20000000f00 */
[----:B------:R-:W-:Y:S01]  /*2010*/  IMAD.MOV.U32 R14, RZ, RZ, 0x13e ;  /* 0x0000013eff0e7424 */ /* 0x000fe200078e00ff */
[----:B------:R2:W-:Y:S04]  /*2020*/  STS.128 [UR4+0x14e0], R8 ;  /* 0x0014e008ff007988 */ /* 0x0005e80008000c04 */
[----:B------:R3:W-:Y:S04]  /*2030*/  STS.128 [UR4+0x14f0], R12 ;  /* 0x0014f00cff007988 */ /* 0x0007e80008000c04 */
[----:B------:R-:W-:Y:S01]  /*2040*/  STS.128 [UR4+0x2a0], R20 ;  /* 0x0002a014ff007988 */ /* 0x000fe20008000c04 */
[----:B0-----:R-:W-:-:S02]  /*2050*/  HFMA2 R7, -RZ, RZ, 0, 1.9252300262451171875e-05 ;  /* 0x00000143ff077431 */ /* 0x001fc400000001ff */
[----:B------:R-:W-:Y:S01]  /*2060*/  IMAD.MOV.U32 R4, RZ, RZ, 0x140 ;  /* 0x00000140ff047424 */ /* 0x000fe200078e00ff */
[----:B------:R-:W-:Y:S01]  /*2070*/  MOV R5, 0x141 ;  /* 0x0000014100057802 */ /* 0x000fe20000000f00 */
[----:B------:R-:W-:Y:S02]  /*2080*/  IMAD.MOV.U32 R6, RZ, RZ, 0x142 ;  /* 0x00000142ff067424 */ /* 0x000fe400078e00ff */
[----:B--2---:R-:W-:Y:S02]  /*2090*/  HFMA2 R11, -RZ, RZ, 0, 1.9490718841552734375e-05 ;  /* 0x00000147ff0b7431 */ /* 0x004fe400000001ff */
        /* <DEDUP_REMOVED lines=11> */
[----:B0-----:R-:W-:-:S02]  /*2150*/  HFMA2 R7, -RZ, RZ, 0, 1.9729137420654296875e-05 ;  /* 0x0000014bff077431 */ /* 0x001fc400000001ff */
[----:B------:R-:W-:Y:S01]  /*2160*/  IMAD.MOV.U32 R4, RZ, RZ, 0x148 ;  /* 0x00000148ff047424 */ /* 0x000fe200078e00ff */
[----:B------:R-:W-:Y:S01]  /*2170*/  MOV R5, 0x149 ;  /* 0x0000014900057802 */ /* 0x000fe20000000f00 */
[----:B------:R-:W-:Y:S02]  /*2180*/  IMAD.MOV.U32 R6, RZ, RZ, 0x14a ;  /* 0x0000014aff067424 */ /* 0x000fe400078e00ff */
[----:B--2---:R-:W-:Y:S02]  /*2190*/  HFMA2 R11, -RZ, RZ, 0, 1.9967555999755859375e-05 ;  /* 0x0000014fff0b7431 */ /* 0x004fe400000001ff */
[----:B------:R-:W-:Y:S01]  /*21a0*/  IMAD.MOV.U32 R8, RZ, RZ, 0x14c ;  /* 0x0000014cff087424 */ /* 0x000fe200078e00ff */
[----:B------:R-:W-:Y:S01]  /*21b0*/  MOV R9, 0x14d ;  /* 0x0000014d00097802 */ /* 0x000fe20000000f00 */
[----:B------:R-:W-:Y:S02]  /*21c0*/  IMAD.MOV.U32 R10, RZ, RZ, 0x14e ;  /* 0x0000014eff0a7424 */ /* 0x000fe400078e00ff */
[----:B---3--:R-:W-:Y:S01]  /*21d0*/  HFMA2 R15, -RZ, RZ, 0, 2.0205974578857421875e-05 ;  /* 0x00000153ff0f7431 */ /* 0x008fe200000001ff */
[----:B------:R0:W-:Y:S01]  /*21e0*/  STS.128 [UR4+0x1520], R4 ;  /* 0x00152004ff007988 */ /* 0x0001e20008000c04 */
[----:B------:R-:W-:Y:S01]  /*21f0*/  IMAD.MOV.U32 R12, RZ, RZ, 0x150 ;  /* 0x00000150ff0c7424 */ /* 0x000fe200078e00ff */
[----:B------:R-:W-:Y:S01]  /*2200*/  MOV R13, 0x151 ;  /* 0x00000151000d7802 */ /* 0x000fe20000000f00 */
[----:B------:R-:W-:Y:S01]  /*2210*/  IMAD.MOV.U32 R14, RZ, RZ, 0x152 ;  /* 0x00000152ff0e7424 */ /* 0x000fe200078e00ff */
[----:B------:R2:W-:Y:S04]  /*2220*/  STS.128 [UR4+0x1530], R8 ;  /* 0x00153008ff007988 */ /* 0x0005e80008000c04 */
[----:B------:R3:W-:Y:S04]  /*2230*/  STS.128 [UR4+0x1540], R12 ;  /* 0x0015400cff007988 */ /* 0x0007e80008000c04 */
[----:B------:R-:W-:Y:S01]  /*2240*/  STS.128 [UR4+0x2c0], R20 ;  /* 0x0002c014ff007988 */ /* 0x000fe20008000c04 */
[----:B0-----:R-:W-:-:S02]  /*2250*/  HFMA2 R7, -RZ, RZ, 0, 2.0444393157958984375e-05 ;  /* 0x00000157ff077431 */ /* 0x001fc400000001ff */
[----:B------:R-:W-:Y:S01]  /*2260*/  IMAD.MOV.U32 R4, RZ, RZ, 0x154 ;  /* 0x00000154ff047424 */ /* 0x000fe200078e00ff */
[----:B------:R-:W-:Y:S01]  /*2270*/  MOV R5, 0x155 ;  /* 0x0000015500057802 */ /* 0x000fe20000000f00 */
[----:B------:R-:W-:Y:S02]  /*2280*/  IMAD.MOV.U32 R6, RZ, RZ, 0x156 ;  /* 0x00000156ff067424 */ /* 0x000fe400078e00ff */
[----:B--2---:R-:W-:Y:S02]  /*2290*/  HFMA2 R11, -RZ, RZ, 0, 2.0682811737060546875e-05 ;  /* 0x0000015bff0b7431 */ /* 0x004fe400000001ff */
        /* <DEDUP_REMOVED lines=11> */
[----:B0-----:R-:W-:-:S02]  /*2350*/  HFMA2 R7, -RZ, RZ, 0, 2.0921230316162109375e-05 ;  /* 0x0000015fff077431 */ /* 0x001fc400000001ff */
[----:B------:R-:W-:Y:S01]  /*2360*/  IMAD.MOV.U32 R4, RZ, RZ, 0x15c ;  /* 0x0000015cff047424 */ /* 0x000fe200078e00ff */
[----:B------:R-:W-:Y:S01]  /*2370*/  MOV R5, 0x15d ;  /* 0x0000015d00057802 */ /* 0x000fe20000000f00 */
[----:B------:R-:W-:Y:S02]  /*2380*/  IMAD.MOV.U32 R6, RZ, RZ, 0x15e ;  /* 0x0000015eff067424 */ /* 0x000fe400078e00ff */
[----:B--2---:R-:W-:Y:S02]  /*2390*/  HFMA2 R11, -RZ, RZ, 0, 2.1159648895263671875e-05 ;  /* 0x00000163ff0b7431 */ /* 0x004fe400000001ff */
[----:B------:R-:W-:Y:S01]  /*23a0*/  IMAD.MOV.U32 R8, RZ, RZ, 0x160 ;  /* 0x00000160ff087424 */ /* 0x000fe200078e00ff */
[----:B------:R-:W-:Y:S01]  /*23b0*/  MOV R9, 0x161 ;  /* 0x0000016100097802 */ /* 0x000fe20000000f00 */
[----:B------:R-:W-:Y:S02]  /*23c0*/  IMAD.MOV.U32 R10, RZ, RZ, 0x162 ;  /* 0x00000162ff0a7424 */ /* 0x000fe400078e00ff */
[----:B---3--:R-:W-:Y:S01]  /*23d0*/  HFMA2 R15, -RZ, RZ, 0, 2.1398067474365234375e-05 ;  /* 0x00000167ff0f7431 */ /* 0x008fe200000001ff */
[----:B------:R0:W-:Y:S01]  /*23e0*/  STS.128 [UR4+0x1570], R4 ;  /* 0x00157004ff007988 */ /* 0x0001e20008000c04 */
[----:B------:R-:W-:Y:S01]  /*23f0*/  IMAD.MOV.U32 R12, RZ, RZ, 0x164 ;  /* 0x00000164ff0c7424 */ /* 0x000fe200078e00ff */
[----:B------:R-:W-:Y:S01]  /*2400*/  MOV R13, 0x165 ;  /* 0x00000165000d7802 */ /* 0x000fe20000000f00 */
[----:B------:R-:W-:Y:S01]  /*2410*/  IMAD.MOV.U32 R14, RZ, RZ, 0x166 ;  /* 0x00000166ff0e7424 */ /* 0x000fe200078e00ff */
[----:B------:R2:W-:Y:S04]  /*2420*/  STS.128 [UR4+0x1580], R8 ;  /* 0x00158008ff007988 */ /* 0x0005e80008000c04 */
[----:B------:R3:W-:Y:S04]  /*2430*/  STS.128 [UR4+0x1590], R12 ;  /* 0x0015900cff007988 */ /* 0x0007e80008000c04 */
[----:B------:R-:W-:Y:S01]  /*2440*/  STS.128 [UR4+0x2f0], R20 ;  /* 0x0002f014ff007988 */ /* 0x000fe20008000c04 */
[----:B0-----:R-:W-:-:S02]  /*2450*/  HFMA2 R7, -RZ, RZ, 0, 2.1636486053466796875e-05 ;  /* 0x0000016bff077431 */ /* 0x001fc400000001ff */
[----:B------:R-:W-:Y:S01]  /*2460*/  IMAD.MOV.U32 R4, RZ, RZ, 0x168 ;  /* 0x00000168ff047424 */ /* 0x000fe200078e00ff */
[----:B------:R-:W-:Y:S01]  /*2470*/  MOV R5, 0x169 ;  /* 0x0000016900057802 */ /* 0x000fe20000000f00 */
[----:B------:R-:W-:Y:S02]  /*2480*/  IMAD.MOV.U32 R6, RZ, RZ, 0x16a ;  /* 0x0000016aff067424 */ /* 0x000fe400078e00ff */
[----:B--2---:R-:W-:Y:S02]  /*2490*/  HFMA2 R11, -RZ, RZ, 0, 2.1874904632568359375e-05 ;  /* 0x0000016fff0b7431 */ /* 0x004fe400000001ff */
        /* <DEDUP_REMOVED lines=11> */
[----:B0-----:R-:W-:-:S02]  /*2550*/  HFMA2 R7, -RZ, RZ, 0, 2.2113323211669921875e-05 ;  /* 0x00000173ff077431 */ /* 0x001fc400000001ff */
[----:B------:R-:W-:Y:S01]  /*2560*/  IMAD.MOV.U32 R4, RZ, RZ, 0x170 ;  /* 0x00000170ff047424 */ /* 0x000fe200078e00ff */
[----:B------:R-:W-:Y:S01]  /*2570*/  MOV R5, 0x171 ;  /* 0x0000017100057802 */ /* 0x000fe20000000f00 */
[----:B------:R-:W-:Y:S02]  /*2580*/  IMAD.MOV.U32 R6, RZ, RZ, 0x172 ;  /* 0x00000172ff067424 */ /* 0x000fe400078e00ff */
[----:B--2---:R-:W-:Y:S02]  /*2590*/  HFMA2 R11, -RZ, RZ, 0, 2.2351741790771484375e-05 ;  /* 0x00000177ff0b7431 */ /* 0x004fe400000001ff */
[----:B------:R-:W-:Y:S01]  /*25a0*/  IMAD.MOV.U32 R8, RZ, RZ, 0x174 ;  /* 0x00000174ff087424 */ /* 0x000fe200078e00ff */
[----:B------:R-:W-:Y:S01]  /*25b0*/  MOV R9, 0x175 ;  /* 0x0000017500097802 */ /* 0x000fe20000000f00 */
[----:B------:R-:W-:Y:S02]  /*25c0*/  IMAD.MOV.U32 R10, RZ, RZ, 0x176 ;  /* 0x00000176ff0a7424 */ /* 0x000fe400078e00ff */
[----:B---3--:R-:W-:Y:S01]  /*25d0*/  HFMA2 R15, -RZ, RZ, 0, 2.2590160369873046875e-05 ;  /* 0x0000017bff0f7431 */ /* 0x008fe200000001ff */
[----:B------:R0:W-:Y:S01]  /*25e0*/  STS.128 [UR4+0x15c0], R4 ;  /* 0x0015c004ff007988 */ /* 0x0001e20008000c04 */
[----:B------:R-:W-:Y:S01]  /*25f0*/  IMAD.MOV.U32 R12, RZ, RZ, 0x178 ;  /* 0x00000178ff0c7424 */ /* 0x000fe200078e00ff */
[----:B------:R-:W-:Y:S01]  /*2600*/  MOV R13, 0x179 ;  /* 0x00000179000d7802 */ /* 0x000fe20000000f00 */
[----:B------:R-:W-:Y:S01]  /*2610*/  IMAD.MOV.U32 R14, RZ, RZ, 0x17a ;  /* 0x0000017aff0e7424 */ /* 0x000fe200078e00ff */
[----:B------:R2:W-:Y:S04]  /*2620*/  STS.128 [UR4+0x15d0], R8 ;  /* 0x0015d008ff007988 */ /* 0x0005e80008000c04 */
[----:B------:R3:W-:Y:S04]  /*2630*/  STS.128 [UR4+0x15e0], R12 ;  /* 0x0015e00cff007988 */ /* 0x0007e80008000c04 */
[----:B------:R-:W-:Y:S01]  /*2640*/  STS.128 [UR4+0x310], R20 ;  /* 0x00031014ff007988 */ /* 0x000fe20008000c04 */
[----:B0-----:R-:W-:-:S02]  /*2650*/  HFMA2 R7, -RZ, RZ, 0, 2.2828578948974609375e-05 ;  /* 0x0000017fff077431 */ /* 0x001fc400000001ff */
[----:B------:R-:W-:Y:S01]  /*2660*/  IMAD.MOV.U32 R4, RZ, RZ, 0x17c ;  /* 0x0000017cff047424 */ /* 0x000fe200078e00ff */
[----:B------:R-:W-:Y:S01]  /*2670*/  MOV R5, 0x17d ;  /* 0x0000017d00057802 */ /* 0x000fe20000000f00 */
[----:B------:R-:W-:Y:S02]  /*2680*/  IMAD.MOV.U32 R6, RZ, RZ, 0x17e ;  /* 0x0000017eff067424 */ /* 0x000fe400078e00ff */
[----:B--2---:R-:W-:Y:S02]  /*2690*/  HFMA2 R11, -RZ, RZ, 0, 2.3066997528076171875e-05 ;  /* 0x00000183ff0b7431 */ /* 0x004fe400000001ff */
        /* <DEDUP_REMOVED lines=11> */
[----:B0-----:R-:W-:-:S02]  /*2750*/  HFMA2 R5, -RZ, RZ, 0, 2.3186206817626953125e-05 ;  /* 0x00000185ff057431 */ /* 0x001fc400000001ff */
[----:B------:R-:W-:Y:S01]  /*2760*/  IMAD.MOV.U32 R4, RZ, RZ, 0x184 ;  /* 0x00000184ff047424 */ /* 0x000fe200078e00ff */
[----:B------:R-:W-:Y:S01]  /*2770*/  MOV R7, 0x187 ;  /* 0x0000018700077802 */ /* 0x000fe20000000f00 */
[----:B------:R-:W-:Y:S02]  /*2780*/  IMAD.MOV.U32 R6, RZ, RZ, 0x186 ;  /* 0x00000186ff067424 */ /* 0x000fe400078e00ff */
[----:B--2---:R-:W-:Y:S02]  /*2790*/  HFMA2 R9, -RZ, RZ, 0, 2.3424625396728515625e-05 ;  /* 0x00000189ff097431 */ /* 0x004fe400000001ff */
[----:B------:R-:W-:Y:S01]  /*27a0*/  IMAD.MOV.U32 R8, RZ, RZ, 0x188 ;  /* 0x00000188ff087424 */ /* 0x000fe200078e00ff */
[----:B------:R-:W-:Y:S01]  /*27b0*/  MOV R11, 0x18b ;  /* 0x0000018b000b7802 */ /* 0x000fe20000000f00 */
[----:B------:R-:W-:Y:S02]  /*27c0*/  IMAD.MOV.U32 R10, RZ, RZ, 0x18a ;  /* 0x0000018aff0a7424 */ /* 0x000fe400078e00ff */
[----:B---3--:R-:W-:Y:S01]  /*27d0*/  HFMA2 R13, -RZ, RZ, 0, 2.3663043975830078125e-05 ;  /* 0x0000018dff0d7431 */ /* 0x008fe200000001ff */
[----:B------:R0:W-:Y:S01]  /*27e0*/  STS.128 [UR4+0x1610], R4 ;  /* 0x00161004ff007988 */ /* 0x0001e20008000c04 */
[----:B------:R-:W-:Y:S01]  /*27f0*/  IMAD.MOV.U32 R12, RZ, RZ, 0x18c ;  /* 0x0000018cff0c7424 */ /* 0x000fe200078e00ff */
[----:B------:R-:W-:Y:S01]  /*2800*/  MOV R15, 0x18f ;  /* 0x0000018f000f7802 */ /* 0x000fe20000000f00 */
[----:B------:R-:W-:Y:S01]  /*2810*/  IMAD.MOV.U32 R14, RZ, RZ, 0x18e ;  /* 0x0000018eff0e7424 */ /* 0x000fe200078e00ff */
[----:B------:R2:W-:Y:S04]  /*2820*/  STS.128 [UR4+0x1620], R8 ;  /* 0x00162008ff007988 */ /* 0x0005e80008000c04 */
[----:B------:R-:W-:Y:S04]  /*2830*/  STS.128 [UR4+0x340], R20 ;  /* 0x00034014ff007988 */ /* 0x000fe80008000c04 */
[----:B------:R-:W-:Y:S01]  /*2840*/  STS.128 [UR4+0x350], R16 ;  /* 0x00035010ff007988 */ /* 0x000fe20008000c04 */
[----:B0-----:R-:W-:-:S02]  /*2850*/  HFMA2 R4, -RZ, RZ, 0, 2.384185791015625e-05 ;  /* 0x00000190ff047431 */ /* 0x001fc400000001ff */
[----:B------:R-:W-:Y:S01]  /*2860*/  IMAD.MOV.U32 R5, RZ, RZ, 0x191 ;  /* 0x00000191ff057424 */ /* 0x000fe200078e00ff */
[----:B------:R-:W-:Y:S01]  /*2870*/  MOV R6, 0x192 ;  /* 0x0000019200067802 */ /* 0x000fe20000000f00 */
[----:B------:R-:W-:Y:S02]  /*2880*/  IMAD.MOV.U32 R7, RZ, RZ, 0x193 ;  /* 0x00000193ff077424 */ /* 0x000fe400078e00ff */
[----:B--2---:R-:W-:Y:S02]  /*2890*/  HFMA2 R8, -RZ, RZ, 0, 2.40802764892578125e-05 ;  /* 0x00000194ff087431 */ /* 0x004fe400000001ff */
[----:B------:R-:W-:Y:S01]  /*28a0*/  IMAD.MOV.U32 R9, RZ, RZ, 0x195 ;  /* 0x00000195ff097424 */ /* 0x000fe200078e00ff */
[----:B------:R-:W-:Y:S01]  /*28b0*/  MOV R10, 0x196 ;  /* 0x00000196000a7802 */ /* 0x000fe20000000f00 */
        /* <DEDUP_REMOVED lines=39> */
[----:B-1----:R-:W-:Y:S04]  /*2b30*/  STG.E desc[UR6][R2.64], R0 ;  /* 0x0000000002007986 */ /* 0x002fe8000c101906 */
[----:B------:R1:W-:Y:S04]  /*2b40*/  STS.128 [UR4+0x1640], R4 ;  /* 0x00164004ff007988 */ /* 0x0003e80008000c04 */
[----:B------:R2:W-:Y:S01]  /*2b50*/  STS.128 [UR4+0x1650], R8 ;  /* 0x00165008ff007988 */ /* 0x0005e20008000c04 */
[----:B0-----:R-:W-:-:S02]  /*2b60*/  HFMA2 R12, -RZ, RZ, -0.0 , 0 ;  /* 0x80000000ff0c7431 */ /* 0x001fc400000001ff */
[----:B------:R-:W-:Y:S01]  /*2b70*/  IMAD.MOV.U32 R13, RZ, RZ, -0x80000000 ;  /* 0x80000000ff0d7424 */ /* 0x000fe200078e00ff */
[----:B------:R-:W-:Y:S01]  /*2b80*/  MOV R14, 0x80000000 ;  /* 0x80000000000e7802 */ /* 0x000fe20000000f00 */
[----:B------:R-:W-:Y:S01]  /*2b90*/  IMAD.MOV.U32 R15, RZ, RZ, -0x80000000 ;  /* 0x80000000ff0f7424 */ /* 0x000fe200078e00ff */
[----:B------:R-:W-:Y:S01]  /*2ba0*/  STS.128 [UR4+0x650], R16 ;  /* 0x00065010ff007988 */ /* 0x000fe20008000c04 */
[----:B-1----:R-:W-:Y:S02]  /*2bb0*/  HFMA2 R4, -RZ, RZ, 0, 2.4318695068359375e-05 ;  /* 0x00000198ff047431 */ /* 0x002fe400000001ff */
[----:B------:R-:W-:Y:S01]  /*2bc0*/  IMAD.MOV.U32 R5, RZ, RZ, 0x199 ;  /* 0x00000199ff057424 */ /* 0x000fe200078e00ff */
[----:B------:R-:W-:Y:S01]  /*2bd0*/  MOV R6, 0x19a ;  /* 0x0000019a00067802 */ /* 0x000fe20000000f00 */
[----:B------:R-:W-:Y:S02]  /*2be0*/  IMAD.MOV.U32 R7, RZ, RZ, 0x19b ;  /* 0x0000019bff077424 */ /* 0x000fe400078e00ff */
[----:B--2---:R-:W-:-:S02]  /*2bf0*/  HFMA2 R8, -RZ, RZ, 0, 2.45571136474609375e-05 ;  /* 0x0000019cff087431 */ /* 0x004fc400000001ff */
[----:B------:R-:W-:Y:S01]  /*2c00*/  IMAD.MOV.U32 R9, RZ, RZ, 0x19d ;  /* 0x0000019dff097424 */ /* 0x000fe200078e00ff */
[----:B------:R-:W-:Y:S01]  /*2c10*/  MOV R10, 0x19e ;  /* 0x0000019e000a7802 */ /* 0x000fe20000000f00 */
[----:B------:R-:W-:Y:S01]  /*2c20*/  IMAD.MOV.U32 R11, RZ, RZ, 0x19f ;  /* 0x0000019fff0b7424 */ /* 0x000fe200078e00ff */
[----:B------:R0:W-:Y:S04]  /*2c30*/  STS.128 [UR4+0x1660], R4 ;  /* 0x00166004ff007988 */ /* 0x0001e80008000c04 */
[----:B------:R1:W-:Y:S04]  /*2c40*/  STS.128 [UR4+0x1670], R8 ;  /* 0x00167008ff007988 */ /* 0x0003e80008000c04 */
[----:B------:R-:W-:Y:S04]  /*2c50*/  STS.128 [UR4+0x640], R12 ;  /* 0x0006400cff007988 */ /* 0x000fe80008000c04 */
[----:B------:R2:W-:Y:S01]  /*2c60*/  STS.128 [UR4+0x660], R12 ;  /* 0x0006600cff007988 */ /* 0x0005e20008000c04 */
[----:B0-----:R-:W-:-:S02]  /*2c70*/  HFMA2 R4, -RZ, RZ, 0, 2.47955322265625e-05 ;  /* 0x000001a0ff047431 */ /* 0x001fc400000001ff */
[----:B------:R-:W-:Y:S01]  /*2c80*/  IMAD.MOV.U32 R5, RZ, RZ, 0x1a1 ;  /* 0x000001a1ff057424 */ /* 0x000fe200078e00ff */
[----:B------:R-:W-:Y:S01]  /*2c90*/  MOV R6, 0x1a2 ;  /* 0x000001a200067802 */ /* 0x000fe20000000f00 */
[----:B------:R-:W-:Y:S02]  /*2ca0*/  IMAD.MOV.U32 R7, RZ, RZ, 0x1a3 ;  /* 0x000001a3ff077424 */ /* 0x000fe400078e00ff */
[----:B-1----:R-:W-:Y:S02]  /*2cb0*/  HFMA2 R8, -RZ, RZ, 0, 2.50339508056640625e-05 ;  /* 0x000001a4ff087431 */ /* 0x002fe400000001ff */
[----:B------:R-:W-:Y:S01]  /*2cc0*/  IMAD.MOV.U32 R9, RZ, RZ, 0x1a5 ;  /* 0x000001a5ff097424 */ /* 0x000fe200078e00ff */
[----:B------:R-:W-:Y:S01]  /*2cd0*/  MOV R10, 0x1a6 ;  /* 0x000001a6000a7802 */ /* 0x000fe20000000f00 */
[----:B------:R-:W-:Y:S01]  /*2ce0*/  IMAD.MOV.U32 R11, RZ, RZ, 0x1a7 ;  /* 0x000001a7ff0b7424 */ /* 0x000fe200078e00ff */
[----:B------:R0:W-:Y:S01]  /*2cf0*/  STS.128 [UR4+0x1680], R4 ;  /* 0x00168004ff007988 */ /* 0x0001e20008000c04 */
[----:B--2---:R-:W-:-:S03]  /*2d00*/  HFMA2 R12, -RZ, RZ, 0, 2.5272369384765625e-05 ;  /* 0x000001a8ff0c7431 */ /* 0x004fc600000001ff */
[----:B------:R1:W-:Y:S01]  /*2d10*/  STS.128 [UR4+0x1690], R8 ;  /* 0x00169008ff007988 */ /* 0x0003e20008000c04 */
[----:B------:R-:W-:Y:S01]  /*2d20*/  IMAD.MOV.U32 R13, RZ, RZ, 0x1a9 ;  /* 0x000001a9ff0d7424 */ /* 0x000fe200078e00ff */
[----:B------:R-:W-:Y:S01]  /*2d30*/  MOV R14, 0x1aa ;  /* 0x000001aa000e7802 */ /* 0x000fe20000000f00 */
[----:B------:R-:W-:Y:S01]  /*2d40*/  IMAD.MOV.U32 R15, RZ, RZ, 0x1ab ;  /* 0x000001abff0f7424 */ /* 0x000fe200078e00ff */
[----:B------:R-:W-:Y:S04]  /*2d50*/  STS.128 [UR4+0x670], R16 ;  /* 0x00067010ff007988 */ /* 0x000fe80008000c04 */
[----:B------:R2:W-:Y:S01]  /*2d60*/  STS.128 [UR4+0x16a0], R12 ;  /* 0x0016a00cff007988 */ /* 0x0005e20008000c04 */
[----:B0-----:R-:W-:Y:S02]  /*2d70*/  HFMA2 R4, -RZ, RZ, 0, 2.55107879638671875e-05 ;  /* 0x000001acff047431 */ /* 0x001fe400000001ff */
[----:B------:R-:W-:Y:S01]  /*2d80*/  IMAD.MOV.U32 R5, RZ, RZ, 0x1ad ;  /* 0x000001adff057424 */ /* 0x000fe200078e00ff */
[----:B------:R-:W-:Y:S01]  /*2d90*/  MOV R6, 0x1ae ;  /* 0x000001ae00067802 */ /* 0x000fe20000000f00 */
[----:B------:R-:W-:Y:S01]  /*2da0*/  IMAD.MOV.U32 R7, RZ, RZ, 0x1af ;  /* 0x000001afff077424 */ /* 0x000fe200078e00ff */
[----:B------:R-:W-:Y:S01]  /*2db0*/  STS.128 [UR4+0x680], R20 ;  /* 0x00068014ff007988 */ /* 0x000fe20008000c04 */
[----:B-1----:R-:W-:-:S02]  /*2dc0*/  HFMA2 R8, -RZ, RZ, 0, 2.574920654296875e-05 ;  /* 0x000001b0ff087431 */ /* 0x002fc400000001ff */
[----:B------:R-:W-:Y:S01]  /*2dd0*/  IMAD.MOV.U32 R9, RZ, RZ, 0x1b1 ;  /* 0x000001b1ff097424 */ /* 0x000fe200078e00ff */
[----:B------:R-:W-:Y:S01]  /*2de0*/  MOV R10, 0x1b2 ;  /* 0x000001b2000a7802 */ /* 0x000fe20000000f00 */
[----:B------:R-:W-:Y:S01]  /*2df0*/  IMAD.MOV.U32 R11, RZ, RZ, 0x1b3 ;  /* 0x000001b3ff0b7424 */ /* 0x000fe200078e00ff */
[----:B------:R0:W-:Y:S01]  /*2e00*/  STS.128 [UR4+0x16b0], R4 ;  /* 0x0016b004ff007988 */ /* 0x0001e20008000c04 */
[----:B--2---:R-:W-:-:S03]  /*2e10*/  HFMA2 R12, -RZ, RZ, -0.0 , 0 ;  /* 0x80000000ff0c7431 */ /* 0x004fc600000001ff */
[----:B------:R1:W-:Y:S01]  /*2e20*/  STS.128 [UR4+0x16c0], R8 ;  /* 0x0016c008ff007988 */ /* 0x0003e20008000c04 */
[----:B------:R-:W-:Y:S01]  /*2e30*/  IMAD.MOV.U32 R13, RZ, RZ, -0x80000000 ;  /* 0x80000000ff0d7424 */ /* 0x000fe200078e00ff */
[----:B------:R-:W-:Y:S01]  /*2e40*/  MOV R14, 0x80000000 ;  /* 0x80000000000e7802 */ /* 0x000fe20000000f00 */
[----:B------:R-:W-:Y:S01]  /*2e50*/  IMAD.MOV.U32 R15, RZ, RZ, -0x80000000 ;  /* 0x80000000ff0f7424 */ /* 0x000fe200078e00ff */
[----:B------:R-:W-:Y:S04]  /*2e60*/  STS.128 [UR4+0x690], R16 ;  /* 0x00069010ff007988 */ /* 0x000fe80008000c04 */
[----:B------:R2:W-:Y:S01]  /*2e70*/  STS.128 [UR4+0x6b0], R12 ;  /* 0x0006b00cff007988 */ /* 0x0005e20008000c04 */
[----:B0-----:R-:W-:Y:S02]  /*2e80*/  HFMA2 R4, -RZ, RZ, 0, 2.59876251220703125e-05 ;  /* 0x000001b4ff047431 */ /* 0x001fe400000001ff */
[----:B------:R-:W-:Y:S01]  /*2e90*/  IMAD.MOV.U32 R5, RZ, RZ, 0x1b5 ;  /* 0x000001b5ff057424 */ /* 0x000fe200078e00ff */
[----:B------:R-:W-:Y:S01]  /*2ea0*/  MOV R6, 0x1b6 ;  /* 0x000001b600067802 */ /* 0x000fe20000000f00 */
[----:B------:R-:W-:Y:S01]  /*2eb0*/  IMAD.MOV.U32 R7, RZ, RZ, 0x1b7 ;  /* 0x000001b7ff077424 */ /* 0x000fe200078e00ff */
[----:B------:R-:W-:Y:S01]  /*2ec0*/  STS.128 [UR4+0x6a0], R20 ;  /* 0x0006a014ff007988 */ /* 0x000fe20008000c04 */
[----:B-1----:R-:W-:-:S02]  /*2ed0*/  HFMA2 R8, -RZ, RZ, 0, 2.6226043701171875e-05 ;  /* 0x000001b8ff087431 */ /* 0x002fc400000001ff */
[----:B------:R-:W-:Y:S01]  /*2ee0*/  IMAD.MOV.U32 R9, RZ, RZ, 0x1b9 ;  /* 0x000001b9ff097424 */ /* 0x000fe200078e00ff */
[----:B------:R-:W-:Y:S01]  /*2ef0*/  MOV R10, 0x1ba ;  /* 0x000001ba000a7802 */ /* 0x000fe20000000f00 */
[----:B------:R-:W-:Y:S01]  /*2f00*/  IMAD.MOV.U32 R11, RZ, RZ, 0x1bb ;  /* 0x000001bbff0b7424 */ /* 0x000fe200078e00ff */
[----:B------:R0:W-:Y:S01]  /*2f10*/  STS.128 [UR4+0x16d0], R4 ;  /* 0x0016d004ff007988 */ /* 0x0001e20008000c04 */
[----:B--2---:R-:W-:-:S03]  /*2f20*/  HFMA2 R12, -RZ, RZ, 0, 2.64644622802734375e-05 ;  /* 0x000001bcff0c7431 */ /* 0x004fc600000001ff */
[----:B------:R1:W-:Y:S01]  /*2f30*/  STS.128 [UR4+0x16e0], R8 ;  /* 0x0016e008ff007988 */ /* 0x0003e20008000c04 */
[----:B------:R-:W-:Y:S01]  /*2f40*/  IMAD.MOV.U32 R13, RZ, RZ, 0x1bd ;  /* 0x000001bdff0d7424 */ /* 0x000fe200078e00ff */
[----:B------:R-:W-:Y:S01]  /*2f50*/  MOV R14, 0x1be ;  /* 0x000001be000e7802 */ /* 0x000fe20000000f00 */
[----:B------:R-:W-:Y:S01]  /*2f60*/  IMAD.MOV.U32 R15, RZ, RZ, 0x1bf ;  /* 0x000001bfff0f7424 */ /* 0x000fe200078e00ff */
[----:B------:R-:W-:Y:S04]  /*2f70*/  STS.128 [UR4+0x6c0], R16 ;  /* 0x0006c010ff007988 */ /* 0x000fe80008000c04 */
[----:B------:R2:W-:Y:S01]  /*2f80*/  STS.128 [UR4+0x16f0], R12 ;  /* 0x0016f00cff007988 */ /* 0x0005e20008000c04 */
[----:B0-----:R-:W-:Y:S02]  /*2f90*/  HFMA2 R4, -RZ, RZ, 0, 2.6702880859375e-05 ;  /* 0x000001c0ff047431 */ /* 0x001fe400000001ff */
[----:B------:R-:W-:Y:S01]  /*2fa0*/  IMAD.MOV.U32 R5, RZ, RZ, 0x1c1 ;  /* 0x000001c1ff057424 */ /* 0x000fe200078e00ff */
[----:B------:R-:W-:Y:S01]  /*2fb0*/  MOV R6, 0x1c2 ;  /* 0x000001c200067802 */ /* 0x000fe20000000f00 */
[----:B------:R-:W-:Y:S01]  /*2fc0*/  IMAD.MOV.U32 R7, RZ, RZ, 0x1c3 ;  /* 0x000001c3ff077424 */ /* 0x000fe200078e00ff */
[----:B------:R-:W-:Y:S01]  /*2fd0*/  STS.128 [UR4+0x6d0], R20 ;  /* 0x0006d014ff007988 */ /* 0x000fe20008000c04 */
[----:B-1----:R-:W-:-:S02]  /*2fe0*/  HFMA2 R8, -RZ, RZ, 0, 2.69412994384765625e-05 ;  /* 0x000001c4ff087431 */ /* 0x002fc400000001ff */
        /* <DEDUP_REMOVED lines=11> */
[----:B0-----:R-:W-:Y:S02]  /*30a0*/  HFMA2 R4, -RZ, RZ, 0, 2.7179718017578125e-05 ;  /* 0x000001c8ff047431 */ /* 0x001fe400000001ff */
[----:B------:R-:W-:Y:S01]  /*30b0*/  IMAD.MOV.U32 R5, RZ, RZ, 0x1c9 ;  /* 0x000001c9ff057424 */ /* 0x000fe200078e00ff */
[----:B------:R-:W-:Y:S01]  /*30c0*/  MOV R6, 0x1ca ;  /* 0x000001ca00067802 */ /* 0x000fe20000000f00 */
[----:B------:R-:W-:Y:S01]  /*30d0*/  IMAD.MOV.U32 R7, RZ, RZ, 0x1cb ;  /* 0x000001cbff077424 */ /* 0x000fe200078e00ff */
[----:B------:R-:W-:Y:S01]  /*30e0*/  STS.128 [UR4+0x6f0], R20 ;  /* 0x0006f014ff007988 */ /* 0x000fe20008000c04 */
[----:B-1----:R-:W-:-:S02]  /*30f0*/  HFMA2 R8, -RZ, RZ, 0, 2.74181365966796875e-05 ;  /* 0x000001ccff087431 */ /* 0x002fc400000001ff */
[----:B------:R-:W-:Y:S01]  /*3100*/  IMAD.MOV.U32 R9, RZ, RZ, 0x1cd ;  /* 0x000001cdff097424 */ /* 0x000fe200078e00ff */
[----:B------:R-:W-:Y:S01]  /*3110*/  MOV R10, 0x1ce ;  /* 0x000001ce000a7802 */ /* 0x000fe20000000f00 */
[----:B------:R-:W-:Y:S01]  /*3120*/  IMAD.MOV.U32 R11, RZ, RZ, 0x1cf ;  /* 0x000001cfff0b7424 */ /* 0x000fe200078e00ff */
[----:B------:R0:W-:Y:S01]  /*3130*/  STS.128 [UR4+0x1720], R4 ;  /* 0x00172004ff007988 */ /* 0x0001e20008000c04 */
[----:B--2---:R-:W-:-:S03]  /*3140*/  HFMA2 R12, -RZ, RZ, 0, 2.765655517578125e-05 ;  /* 0x000001d0ff0c7431 */ /* 0x004fc600000001ff */
[----:B------:R1:W-:Y:S01]  /*3150*/  STS.128 [UR4+0x1730], R8 ;  /* 0x00173008ff007988 */ /* 0x0003e20008000c04 */
[----:B------:R-:W-:Y:S01]  /*3160*/  IMAD.MOV.U32 R13, RZ, RZ, 0x1d1 ;  /* 0x000001d1ff0d7424 */ /* 0x000fe200078e00ff */
[----:B------:R-:W-:Y:S01]  /*3170*/  MOV R14, 0x1d2 ;  /* 0x000001d2000e7802 */ /* 0x000fe20000000f00 */
[----:B------:R-:W-:Y:S01]  /*3180*/  IMAD.MOV.U32 R15, RZ, RZ, 0x1d3 ;  /* 0x000001d3ff0f7424 */ /* 0x000fe200078e00ff */
[----:B------:R-:W-:Y:S04]  /*3190*/  STS.128 [UR4+0x710], R16 ;  /* 0x00071010ff007988 */ /* 0x000fe80008000c04 */
[----:B------:R2:W-:Y:S01]  /*31a0*/  STS.128 [UR4+0x1740], R12 ;  /* 0x0017400cff007988 */ /* 0x0005e20008000c04 */
[----:B0-----:R-:W-:Y:S02]  /*31b0*/  HFMA2 R4, -RZ, RZ, 0, 2.78949737548828125e-05 ;  /* 0x000001d4ff047431 */ /* 0x001fe400000001ff */
[----:B------:R-:W-:Y:S01]  /*31c0*/  IMAD.MOV.U32 R5, RZ, RZ, 0x1d5 ;  /* 0x000001d5ff057424 */ /* 0x000fe200078e00ff */
[----:B------:R-:W-:Y:S01]  /*31d0*/  MOV R6, 0x1d6 ;  /* 0x000001d600067802 */ /* 0x000fe20000000f00 */
[----:B------:R-:W-:Y:S01]  /*31e0*/  IMAD.MOV.U32 R7, RZ, RZ, 0x1d7 ;  /* 0x000001d7ff077424 */ /* 0x000fe200078e00ff */
[----:B------:R-:W-:Y:S01]  /*31f0*/  STS.128 [UR4+0x720], R20 ;  /* 0x00072014ff007988 */ /* 0x000fe20008000c04 */
[----:B-1----:R-:W-:-:S02]  /*3200*/  HFMA2 R8, -RZ, RZ, 0, 2.8133392333984375e-05 ;  /* 0x000001d8ff087431 */ /* 0x002fc400000001ff */
        /* <DEDUP_REMOVED lines=11> */
[----:B0-----:R-:W-:Y:S02]  /*32c0*/  HFMA2 R4, -RZ, RZ, 0, 2.83718109130859375e-05 ;  /* 0x000001dcff047431 */ /* 0x001fe400000001ff */
[----:B------:R-:W-:Y:S01]  /*32d0*/  IMAD.MOV.U32 R5, RZ, RZ, 0x1dd ;  /* 0x000001ddff057424 */ /* 0x000fe200078e00ff */
[----:B------:R-:W-:Y:S01]  /*32e0*/  MOV R6, 0x1de ;  /* 0x000001de00067802 */ /* 0x000fe20000000f00 */
[----:B------:R-:W-:Y:S01]  /*32f0*/  IMAD.MOV.U32 R7, RZ, RZ, 0x1df ;  /* 0x000001dfff077424 */ /* 0x000fe200078e00ff */
[----:B------:R-:W-:Y:S01]  /*3300*/  STS.128 [UR4+0x740], R20 ;  /* 0x00074014ff007988 */ /* 0x000fe20008000c04 */
[----:B-1----:R-:W-:-:S02]  /*3310*/  HFMA2 R8, -RZ, RZ, 0, 2.86102294921875e-05 ;  /* 0x000001e0ff087431 */ /* 0x002fc400000001ff */
[----:B------:R-:W-:Y:S01]  /*3320*/  IMAD.MOV.U32 R9, RZ, RZ, 0x1e1 ;  /* 0x000001e1ff097424 */ /* 0x000fe200078e00ff */
[----:B------:R-:W-:Y:S01]  /*3330*/  MOV R10, 0x1e2 ;  /* 0x000001e2000a7802 */ /* 0x000fe20000000f00 */
[----:B------:R-:W-:Y:S01]  /*3340*/  IMAD.MOV.U32 R11, RZ, RZ, 0x1e3 ;  /* 0x000001e3ff0b7424 */ /* 0x000fe200078e00ff */
[----:B------:R0:W-:Y:S01]  /*3350*/  STS.128 [UR4+0x1770], R4 ;  /* 0x00177004ff007988 */ /* 0x0001e20008000c04 */
[----:B--2---:R-:W-:-:S03]  /*3360*/  HFMA2 R12, -RZ, RZ, 0, 2.88486480712890625e-05 ;  /* 0x000001e4ff0c7431 */ /* 0x004fc600000001ff */
[----:B------:R1:W-:Y:S01]  /*3370*/  STS.128 [UR4+0x1780], R8 ;  /* 0x00178008ff007988 */ /* 0x0003e20008000c04 */
[----:B------:R-:W-:Y:S01]  /*3380*/  IMAD.MOV.U32 R13, RZ, RZ, 0x1e5 ;  /* 0x000001e5ff0d7424 */ /* 0x000fe200078e00ff */
[----:B------:R-:W-:Y:S01]  /*3390*/  MOV R14, 0x1e6 ;  /* 0x000001e6000e7802 */ /* 0x000fe20000000f00 */
[----:B------:R-:W-:Y:S01]  /*33a0*/  IMAD.MOV.U32 R15, RZ, RZ, 0x1e7 ;  /* 0x000001e7ff0f7424 */ /* 0x000fe200078e00ff */
[----:B------:R-:W-:Y:S04]  /*33b0*/  STS.128 [UR4+0x760], R16 ;  /* 0x00076010ff007988 */ /* 0x000fe80008000c04 */
[----:B------:R2:W-:Y:S01]  /*33c0*/  STS.128 [UR4+0x1790], R12 ;  /* 0x0017900cff007988 */ /* 0x0005e20008000c04 */
[----:B0-----:R-:W-:Y:S02]  /*33d0*/  HFMA2 R4, -RZ, RZ, 0, 2.9087066650390625e-05 ;  /* 0x000001e8ff047431 */ /* 0x001fe400000001ff */
[----:B------:R-:W-:Y:S01]  /*33e0*/  IMAD.MOV.U32 R5, RZ, RZ, 0x1e9 ;  /* 0x000001e9ff057424 */ /* 0x000fe200078e00ff */
[----:B------:R-:W-:Y:S01]  /*33f0*/  MOV R6, 0x1ea ;  /* 0x000001ea00067802 */ /* 0x000fe20000000f00 */
[----:B------:R-:W-:Y:S01]  /*3400*/  IMAD.MOV.U32 R7, RZ, RZ, 0x1eb ;  /* 0x000001ebff077424 */ /* 0x000fe200078e00ff */
[----:B------:R-:W-:Y:S01]  /*3410*/  STS.128 [UR4+0x770], R20 ;  /* 0x00077014ff007988 */ /* 0x000fe20008000c04 */
[----:B-1----:R-:W-:-:S02]  /*3420*/  HFMA2 R8, -RZ, RZ, 0, 2.93254852294921875e-05 ;  /* 0x000001ecff087431 */ /* 0x002fc400000001ff */
        /* <DEDUP_REMOVED lines=11> */
[----:B0-----:R-:W-:Y:S02]  /*34e0*/  HFMA2 R4, -RZ, RZ, 0, 2.956390380859375e-05 ;  /* 0x000001f0ff047431 */ /* 0x001fe400000001ff */
[----:B------:R-:W-:Y:S01]  /*34f0*/  IMAD.MOV.U32 R5, RZ, RZ, 0x1f1 ;  /* 0x000001f1ff057424 */ /* 0x000fe200078e00ff */
[----:B------:R-:W-:Y:S01]  /*3500*/  MOV R6, 0x1f2 ;  /* 0x000001f200067802 */ /* 0x000fe20000000f00 */
[----:B------:R-:W-:Y:S01]  /*3510*/  IMAD.MOV.U32 R7, RZ, RZ, 0x1f3 ;  /* 0x000001f3ff077424 */ /* 0x000fe200078e00ff */
[----:B------:R-:W-:Y:S01]  /*3520*/  STS.128 [UR4+0x790], R20 ;  /* 0x00079014ff007988 */ /* 0x000fe20008000c04 */
[----:B-1----:R-:W-:-:S02]  /*3530*/  HFMA2 R8, -RZ, RZ, 0, 2.98023223876953125e-05 ;  /* 0x000001f4ff087431 */ /* 0x002fc400000001ff */
[----:B------:R-:W-:Y:S01]  /*3540*/  IMAD.MOV.U32 R9, RZ, RZ, 0x1f5 ;  /* 0x000001f5ff097424 */ /* 0x000fe200078e00ff */
[----:B------:R-:W-:Y:S01]  /*3550*/  MOV R10, 0x1f6 ;  /* 0x000001f6000a7802 */ /* 0x000fe20000000f00 */
[----:B------:R-:W-:Y:S01]  /*3560*/  IMAD.MOV.U32 R11, RZ, RZ, 0x1f7 ;  /* 0x000001f7ff0b7424 */ /* 0x000fe200078e00ff */
[----:B------:R0:W-:Y:S01]  /*3570*/  STS.128 [UR4+0x17c0], R4 ;  /* 0x0017c004ff007988 */ /* 0x0001e20008000c04 */
[----:B--2---:R-:W-:-:S03]  /*3580*/  HFMA2 R12, -RZ, RZ, 0, 3.0040740966796875e-05 ;  /* 0x000001f8ff0c7431 */ /* 0x004fc600000001ff */
[----:B------:R1:W-:Y:S01]  /*3590*/  STS.128 [UR4+0x17d0], R8 ;  /* 0x0017d008ff007988 */ /* 0x0003e20008000c04 */
[----:B------:R-:W-:Y:S01]  /*35a0*/  IMAD.MOV.U32 R13, RZ, RZ, 0x1f9 ;  /* 0x000001f9ff0d7424 */ /* 0x000fe200078e00ff */
[----:B------:R-:W-:Y:S01]  /*35b0*/  MOV R14, 0x1fa ;  /* 0x000001fa000e7802 */ /* 0x000fe20000000f00 */
[----:B------:R-:W-:Y:S01]  /*35c0*/  IMAD.MOV.U32 R15, RZ, RZ, 0x1fb ;  /* 0x000001fbff0f7424 */ /* 0x000fe200078e00ff */
[----:B------:R-:W-:Y:S04]  /*35d0*/  STS.128 [UR4+0x7b0], R16 ;  /* 0x0007b010ff007988 */ /* 0x000fe80008000c04 */
[----:B------:R2:W-:Y:S01]  /*35e0*/  STS.128 [UR4+0x17e0], R12 ;  /* 0x0017e00cff007988 */ /* 0x0005e20008000c04 */
[----:B0-----:R-:W-:Y:S02]  /*35f0*/  HFMA2 R4, -RZ, RZ, 0, 3.02791595458984375e-05 ;  /* 0x000001fcff047431 */ /* 0x001fe400000001ff */
[----:B------:R-:W-:Y:S01]  /*3600*/  IMAD.MOV.U32 R5, RZ, RZ, 0x1fd ;  /* 0x000001fdff057424 */ /* 0x000fe200078e00ff */
[----:B------:R-:W-:Y:S01]  /*3610*/  MOV R6, 0x1fe ;  /* 0x000001fe00067802 */ /* 0x000fe20000000f00 */
[----:B------:R-:W-:Y:S01]  /*3620*/  IMAD.MOV.U32 R7, RZ, RZ, 0x1ff ;  /* 0x000001ffff077424 */ /* 0x000fe200078e00ff */
[----:B------:R-:W-:Y:S01]  /*3630*/  STS.128 [UR4+0x7c0], R20 ;  /* 0x0007c014ff007988 */ /* 0x000fe20008000c04 */
[----:B-1----:R-:W-:-:S02]  /*3640*/  HFMA2 R8, -RZ, RZ, 0, 3.0517578125e-05 ;  /* 0x00000200ff087431 */ /* 0x002fc400000001ff */
        /* <DEDUP_REMOVED lines=11> */
[----:B0-----:R-:W-:Y:S02]  /*3700*/  HFMA2 R4, -RZ, RZ, 0, 3.07559967041015625e-05 ;  /* 0x00000204ff047431 */ /* 0x001fe400000001ff */
[----:B------:R-:W-:Y:S01]  /*3710*/  IMAD.MOV.U32 R5, RZ, RZ, 0x205 ;  /* 0x00000205ff057424 */ /* 0x000fe200078e00ff */
[----:B------:R-:W-:Y:S01]  /*3720*/  MOV R6, 0x206 ;  /* 0x0000020600067802 */ /* 0x000fe20000000f00 */
[----:B------:R-:W-:Y:S01]  /*3730*/  IMAD.MOV.U32 R7, RZ, RZ, 0x207 ;  /* 0x00000207ff077424 */ /* 0x000fe200078e00ff */
[----:B------:R-:W-:Y:S01]  /*3740*/  STS.128 [UR4+0x7e0], R20 ;  /* 0x0007e014ff007988 */ /* 0x000fe20008000c04 */
[----:B-1----:R-:W-:-:S02]  /*3750*/  HFMA2 R8, -RZ, RZ, 0, 3.0994415283203125e-05 ;  /* 0x00000208ff087431 */ /* 0x002fc400000001ff */
[----:B------:R-:W-:Y:S01]  /*3760*/  IMAD.MOV.U32 R9, RZ, RZ, 0x209 ;  /* 0x00000209ff097424 */ /* 0x000fe200078e00ff */
[----:B------:R-:W-:Y:S01]  /*3770*/  MOV R10, 0x20a ;  /* 0x0000020a000a7802 */ /* 0x000fe20000000f00 */
[----:B------:R-:W-:Y:S01]  /*3780*/  IMAD.MOV.U32 R11, RZ, RZ, 0x20b ;  /* 0x0000020bff0b7424 */ /* 0x000fe200078e00ff */
[----:B------:R0:W-:Y:S01]  /*3790*/  STS.128 [UR4+0x1810], R4 ;  /* 0x00181004ff007988 */ /* 0x0001e20008000c04 */
[----:B--2---:R-:W-:-:S03]  /*37a0*/  HFMA2 R12, -RZ, RZ, 0, 3.12328338623046875e-05 ;  /* 0x0000020cff0c7431 */ /* 0x004fc600000001ff */
[----:B------:R1:W-:Y:S01]  /*37b0*/  STS.128 [UR4+0x1820], R8 ;  /* 0x00182008ff007988 */ /* 0x0003e20008000c04 */
[----:B------:R-:W-:Y:S01]  /*37c0*/  IMAD.MOV.U32 R13, RZ, RZ, 0x20d ;  /* 0x0000020dff0d7424 */ /* 0x000fe200078e00ff */
[----:B------:R-:W-:Y:S01]  /*37d0*/  MOV R14, 0x20e ;  /* 0x0000020e000e7802 */ /* 0x000fe20000000f00 */
[----:B------:R-:W-:Y:S01]  /*37e0*/  IMAD.MOV.U32 R15, RZ, RZ, 0x20f ;  /* 0x0000020fff0f7424 */ /* 0x000fe200078e00ff */
[----:B------:R-:W-:Y:S04]  /*37f0*/  STS.128 [UR4+0x800], R16 ;  /* 0x00080010ff007988 */ /* 0x000fe80008000c04 */
[----:B------:R2:W-:Y:S01]  /*3800*/  STS.128 [UR4+0x1830], R12 ;  /* 0x0018300cff007988 */ /* 0x0005e20008000c04 */
[----:B0-----:R-:W-:Y:S02]  /*3810*/  HFMA2 R4, -RZ, RZ, 0, 3.147125244140625e-05 ;  /* 0x00000210ff047431 */ /* 0x001fe400000001ff */
[----:B------:R-:W-:Y:S01]  /*3820*/  IMAD.MOV.U32 R5, RZ, RZ, 0x211 ;  /* 0x00000211ff057424 */ /* 0x000fe200078e00ff */
[----:B------:R-:W-:Y:S01]  /*3830*/  MOV R6, 0x212 ;  /* 0x0000021200067802 */ /* 0x000fe20000000f00 */
[----:B------:R-:W-:Y:S01]  /*3840*/  IMAD.MOV.U32 R7, RZ, RZ, 0x213 ;  /* 0x00000213ff077424 */ /* 0x000fe200078e00ff */
[----:B------:R-:W-:Y:S01]  /*3850*/  STS.128 [UR4+0x810], R20 ;  /* 0x00081014ff007988 */ /* 0x000fe20008000c04 */
[----:B-1----:R-:W-:-:S02]  /*3860*/  HFMA2 R8, -RZ, RZ, 0, 3.17096710205078125e-05 ;  /* 0x00000214ff087431 */ /* 0x002fc400000001ff */
        /* <DEDUP_REMOVED lines=11> */
[----:B0-----:R-:W-:Y:S02]  /*3920*/  HFMA2 R4, -RZ, RZ, 0, 3.1948089599609375e-05 ;  /* 0x00000218ff047431 */ /* 0x001fe400000001ff */
[----:B------:R-:W-:Y:S01]  /*3930*/  IMAD.MOV.U32 R5, RZ, RZ, 0x219 ;  /* 0x00000219ff057424 */ /* 0x000fe200078e00ff */
[----:B------:R-:W-:Y:S01]  /*3940*/  MOV R6, 0x21a ;  /* 0x0000021a00067802 */ /* 0x000fe20000000f00 */
[----:B------:R-:W-:Y:S01]  /*3950*/  IMAD.MOV.U32 R7, RZ, RZ, 0x21b ;  /* 0x0000021bff077424 */ /* 0x000fe200078e00ff */
[----:B------:R-:W-:Y:S01]  /*3960*/  STS.128 [UR4+0x830], R20 ;  /* 0x00083014ff007988 */ /* 0x000fe20008000c04 */
[----:B-1----:R-:W-:-:S02]  /*3970*/  HFMA2 R8, -RZ, RZ, 0, 3.21865081787109375e-05 ;  /* 0x0000021cff087431 */ /* 0x002fc400000001ff */
[----:B------:R-:W-:Y:S01]  /*3980*/  IMAD.MOV.U32 R9, RZ, RZ, 0x21d ;  /* 0x0000021dff097424 */ /* 0x000fe200078e00ff */
[----:B------:R-:W-:Y:S01]  /*3990*/  MOV R10, 0x21e ;  /* 0x0000021e000a7802 */ /* 0x000fe20000000f00 */
[----:B------:R-:W-:Y:S01]  /*39a0*/  IMAD.MOV.U32 R11, RZ, RZ, 0x21f ;  /* 0x0000021fff0b7424 */ /* 0x000fe200078e00ff */
[----:B------:R0:W-:Y:S01]  /*39b0*/  STS.128 [UR4+0x1860], R4 ;  /* 0x00186004ff007988 */ /* 0x0001e20008000c04 */
[----:B--2---:R-:W-:-:S03]  /*39c0*/  HFMA2 R12, -RZ, RZ, 0, 3.24249267578125e-05 ;  /* 0x00000220ff0c7431 */ /* 0x004fc600000001ff */
[----:B------:R1:W-:Y:S01]  /*39d0*/  STS.128 [UR4+0x1870], R8 ;  /* 0x00187008ff007988 */ /* 0x0003e20008000c04 */
[----:B------:R-:W-:Y:S01]  /*39e0*/  IMAD.MOV.U32 R13, RZ, RZ, 0x221 ;  /* 0x00000221ff0d7424 */ /* 0x000fe200078e00ff */
[----:B------:R-:W-:Y:S01]  /*39f0*/  MOV R14, 0x222 ;  /* 0x00000222000e7802 */ /* 0x000fe20000000f00 */
[----:B------:R-:W-:Y:S01]  /*3a00*/  IMAD.MOV.U32 R15, RZ, RZ, 0x223 ;  /* 0x00000223ff0f7424 */ /* 0x000fe200078e00ff */
[----:B------:R-:W-:Y:S04]  /*3a10*/  STS.128 [UR4+0x850], R16 ;  /* 0x00085010ff007988 */ /* 0x000fe80008000c04 */
[----:B------:R2:W-:Y:S01]  /*3a20*/  STS.128 [UR4+0x1880], R12 ;  /* 0x0018800cff007988 */ /* 0x0005e20008000c04 */
[----:B0-----:R-:W-:Y:S02]  /*3a30*/  HFMA2 R4, -RZ, RZ, 0, 3.26633453369140625e-05 ;  /* 0x00000224ff047431 */ /* 0x001fe400000001ff */
[----:B------:R-:W-:Y:S01]  /*3a40*/  IMAD.MOV.U32 R5, RZ, RZ, 0x225 ;  /* 0x00000225ff057424 */ /* 0x000fe200078e00ff */
[----:B------:R-:W-:Y:S01]  /*3a50*/  MOV R6, 0x226 ;  /* 0x0000022600067802 */ /* 0x000fe20000000f00 */
[----:B------:R-:W-:Y:S01]  /*3a60*/  IMAD.MOV.U32 R7, RZ, RZ, 0x227 ;  /* 0x00000227ff077424 */ /* 0x000fe200078e00ff */
[----:B------:R-:W-:Y:S01]  /*3a70*/  STS.128 [UR4+0x860], R20 ;  /* 0x00086014ff007988 */ /* 0x000fe20008000c04 */
[----:B-1----:R-:W-:-:S02]  /*3a80*/  HFMA2 R8, -RZ, RZ, 0, 3.2901763916015625e-05 ;  /* 0x00000228ff087431 */ /* 0x002fc400000001ff */
        /* <DEDUP_REMOVED lines=11> */
[----:B0-----:R-:W-:Y:S02]  /*3b40*/  HFMA2 R4, -RZ, RZ, 0, 3.31401824951171875e-05 ;  /* 0x0000022cff047431 */ /* 0x001fe400000001ff */
[----:B------:R-:W-:Y:S01]  /*3b50*/  IMAD.MOV.U32 R5, RZ, RZ, 0x22d ;  /* 0x0000022dff057424 */ /* 0x000fe200078e00ff */
[----:B------:R-:W-:Y:S01]  /*3b60*/  MOV R6, 0x22e ;  /* 0x0000022e00067802 */ /* 0x000fe20000000f00 */
[----:B------:R-:W-:Y:S01]  /*3b70*/  IMAD.MOV.U32 R7, RZ, RZ, 0x22f ;  /* 0x0000022fff077424 */ /* 0x000fe200078e00ff */
[----:B------:R-:W-:Y:S01]  /*3b80*/  STS.128 [UR4+0x880], R20 ;  /* 0x00088014ff007988 */ /* 0x000fe20008000c04 */
[----:B-1----:R-:W-:-:S02]  /*3b90*/  HFMA2 R8, -RZ, RZ, 0, 3.337860107421875e-05 ;  /* 0x00000230ff087431 */ /* 0x002fc400000001ff */
[----:B------:R-:W-:Y:S01]  /*3ba0*/  IMAD.MOV.U32 R9, RZ, RZ, 0x231 ;  /* 0x00000231ff097424 */ /* 0x000fe200078e00ff */
[----:B------:R-:W-:Y:S01]  /*3bb0*/  MOV R10, 0x232 ;  /* 0x00000232000a7802 */ /* 0x000fe20000000f00 */
[----:B------:R-:W-:Y:S01]  /*3bc0*/  IMAD.MOV.U32 R11, RZ, RZ, 0x233 ;  /* 0x00000233ff0b7424 */ /* 0x000fe200078e00ff */
[----:B------:R0:W-:Y:S01]  /*3bd0*/  STS.128 [UR4+0x18b0], R4 ;  /* 0x0018b004ff007988 */ /* 0x0001e20008000c04 */
[----:B--2---:R-:W-:-:S03]  /*3be0*/  HFMA2 R12, -RZ, RZ, 0, 3.36170196533203125e-05 ;  /* 0x00000234ff0c7431 */ /* 0x004fc600000001ff */
[----:B------:R1:W-:Y:S01]  /*3bf0*/  STS.128 [UR4+0x18c0], R8 ;  /* 0x0018c008ff007988 */ /* 0x0003e20008000c04 */
[----:B------:R-:W-:Y:S01]  /*3c00*/  IMAD.MOV.U32 R13, RZ, RZ, 0x235 ;  /* 0x00000235ff0d7424 */ /* 0x000fe200078e00ff */
[----:B------:R-:W-:Y:S01]  /*3c10*/  MOV R14, 0x236 ;  /* 0x00000236000e7802 */ /* 0x000fe20000000f00 */
[----:B------:R-:W-:Y:S01]  /*3c20*/  IMAD.MOV.U32 R15, RZ, RZ, 0x237 ;  /* 0x00000237ff0f7424 */ /* 0x000fe200078e00ff */
[----:B------:R-:W-:Y:S04]  /*3c30*/  STS.128 [UR4+0x8a0], R16 ;  /* 0x0008a010ff007988 */ /* 0x000fe80008000c04 */
[----:B------:R2:W-:Y:S01]  /*3c40*/  STS.128 [UR4+0x18d0], R12 ;  /* 0x0018d00cff007988 */ /* 0x0005e20008000c04 */
[----:B0-----:R-:W-:Y:S02]  /*3c50*/  HFMA2 R4, -RZ, RZ, 0, 3.3855438232421875e-05 ;  /* 0x00000238ff047431 */ /* 0x001fe400000001ff */
[----:B------:R-:W-:Y:S01]  /*3c60*/  IMAD.MOV.U32 R5, RZ, RZ, 0x239 ;  /* 0x00000239ff057424 */ /* 0x000fe200078e00ff */
[----:B------:R-:W-:Y:S01]  /*3c70*/  MOV R6, 0x23a ;  /* 0x0000023a00067802 */ /* 0x000fe20000000f00 */
[----:B------:R-:W-:Y:S01]  /*3c80*/  IMAD.MOV.U32 R7, RZ, RZ, 0x23b ;  /* 0x0000023bff077424 */ /* 0x000fe200078e00ff */
[----:B------:R-:W-:Y:S01]  /*3c90*/  STS.128 [UR4+0x8b0], R20 ;  /* 0x0008b014ff007988 */ /* 0x000fe20008000c04 */
[----:B-1----:R-:W-:-:S02]  /*3ca0*/  HFMA2 R8, -RZ, RZ, 0, 3.40938568115234375e-05 ;  /* 0x0000023cff087431 */ /* 0x002fc400000001ff */
        /* <DEDUP_REMOVED lines=11> */
[----:B0-----:R-:W-:Y:S02]  /*3d60*/  HFMA2 R4, -RZ, RZ, 0, 3.4332275390625e-05 ;  /* 0x00000240ff047431 */ /* 0x001fe400000001ff */
[----:B------:R-:W-:Y:S01]  /*3d70*/  IMAD.MOV.U32 R5, RZ, RZ, 0x241 ;  /* 0x00000241ff057424 */ /* 0x000fe200078e00ff */
[----:B------:R-:W-:Y:S01]  /*3d80*/  MOV R6, 0x242 ;  /* 0x0000024200067802 */ /* 0x000fe20000000f00 */
[----:B------:R-:W-:Y:S01]  /*3d90*/  IMAD.MOV.U32 R7, RZ, RZ, 0x243 ;  /* 0x00000243ff077424 */ /* 0x000fe200078e00ff */
[----:B------:R-:W-:Y:S01]  /*3da0*/  STS.128 [UR4+0x8d0], R20 ;  /* 0x0008d014ff007988 */ /* 0x000fe20008000c04 */
[----:B-1----:R-:W-:-:S02]  /*3db0*/  HFMA2 R8, -RZ, RZ, 0, 3.45706939697265625e-05 ;  /* 0x00000244ff087431 */ /* 0x002fc400000001ff */
[----:B------:R-:W-:Y:S01]  /*3dc0*/  IMAD.MOV.U32 R9, RZ, RZ, 0x245 ;  /* 0x00000245ff097424 */ /* 0x000fe200078e00ff */
[----:B------:R-:W-:Y:S01]  /*3dd0*/  MOV R10, 0x246 ;  /* 0x00000246000a7802 */ /* 0x000fe20000000f00 */
[----:B------:R-:W-:Y:S01]  /*3de0*/  IMAD.MOV.U32 R11, RZ, RZ, 0x247 ;  /* 0x00000247ff0b7424 */ /* 0x000fe200078e00ff */
[----:B------:R0:W-:Y:S01]  /*3df0*/  STS.128 [UR4+0x1900], R4 ;  /* 0x00190004ff007988 */ /* 0x0001e20008000c04 */
[----:B--2---:R-:W-:-:S03]  /*3e00*/  HFMA2 R12, -RZ, RZ, 0, 3.4809112548828125e-05 ;  /* 0x00000248ff0c7431 */ /* 0x004fc600000001ff */
[----:B------:R1:W-:Y:S01]  /*3e10*/  STS.128 [UR4+0x1910], R8 ;  /* 0x00191008ff007988 */ /* 0x0003e20008000c04 */
[----:B------:R-:W-:Y:S01]  /*3e20*/  IMAD.MOV.U32 R13, RZ, RZ, 0x249 ;  /* 0x00000249ff0d7424 */ /* 0x000fe200078e00ff */
[----:B------:R-:W-:Y:S01]  /*3e30*/  MOV R14, 0x24a ;  /* 0x0000024a000e7802 */ /* 0x000fe20000000f00 */
[----:B------:R-:W-:Y:S01]  /*3e40*/  IMAD.MOV.U32 R15, RZ, RZ, 0x24b ;  /* 0x0000024bff0f7424 */ /* 0x000fe200078e00ff */
[----:B------:R-:W-:Y:S04]  /*3e50*/  STS.128 [UR4+0x8f0], R16 ;  /* 0x0008f010ff007988 */ /* 0x000fe80008000c04 */
[----:B------:R2:W-:Y:S01]  /*3e60*/  STS.128 [UR4+0x1920], R12 ;  /* 0x0019200cff007988 */ /* 0x0005e20008000c04 */
[----:B0-----:R-:W-:Y:S02]  /*3e70*/  HFMA2 R4, -RZ, RZ, 0, 3.50475311279296875e-05 ;  /* 0x0000024cff047431 */ /* 0x001fe400000001ff */
[----:B------:R-:W-:Y:S01]  /*3e80*/  IMAD.MOV.U32 R5, RZ, RZ, 0x24d ;  /* 0x0000024dff057424 */ /* 0x000fe200078e00ff */
[----:B------:R-:W-:Y:S01]  /*3e90*/  MOV R6, 0x24e ;  /* 0x0000024e00067802 */ /* 0x000fe20000000f00 */
[----:B------:R-:W-:Y:S01]  /*3ea0*/  IMAD.MOV.U32 R7, RZ, RZ, 0x24f ;  /* 0x0000024fff077424 */ /* 0x000fe200078e00ff */
[----:B------:R-:W-:Y:S01]  /*3eb0*/  STS.128 [UR4+0x900], R20 ;  /* 0x00090014ff007988 */ /* 0x000fe20008000c04 */
[----:B-1----:R-:W-:-:S02]  /*3ec0*/  HFMA2 R8, -RZ, RZ, 0, 3.528594970703125e-05 ;  /* 0x00000250ff087431 */ /* 0x002fc400000001ff */
        /* <DEDUP_REMOVED lines=11> */
[----:B0-----:R-:W-:Y:S02]  /*3f80*/  HFMA2 R4, -RZ, RZ, 0, 3.55243682861328125e-05 ;  /* 0x00000254ff047431 */ /* 0x001fe400000001ff */
[----:B------:R-:W-:Y:S01]  /*3f90*/  IMAD.MOV.U32 R5, RZ, RZ, 0x255 ;  /* 0x00000255ff057424 */ /* 0x000fe200078e00ff */
[----:B------:R-:W-:Y:S01]  /*3fa0*/  MOV R6, 0x256 ;  /* 0x0000025600067802 */ /* 0x000fe20000000f00 */
[----:B------:R-:W-:Y:S01]  /*3fb0*/  IMAD.MOV.U32 R7, RZ, RZ, 0x257 ;  /* 0x00000257ff077424 */ /* 0x000fe200078e00ff */
[----:B------:R-:W-:Y:S01]  /*3fc0*/  STS.128 [UR4+0x920], R20 ;  /* 0x00092014ff007988 */ /* 0x000fe20008000c04 */
[----:B-1----:R-:W-:-:S02]  /*3fd0*/  HFMA2 R8, -RZ, RZ, 0, 3.5762786865234375e-05 ;  /* 0x00000258ff087431 */ /* 0x002fc400000001ff */
[----:B------:R-:W-:Y:S01]  /*3fe0*/  IMAD.MOV.U32 R9, RZ, RZ, 0x259 ;  /* 0x00000259ff097424 */ /* 0x000fe200078e00ff */
[----:B------:R-:W-:Y:S01]  /*3ff0*/  MOV R10, 0x25a ;  /* 0x0000025a000a7802 */ /* 0x000fe20000000f00 */
[----:B------:R-:W-:Y:S01]  /*4000*/  IMAD.MOV.U32 R11, RZ, RZ, 0x25b ;  /* 0x0000025bff0b7424 */ /* 0x000fe200078e00ff */
[----:B------:R0:W-:Y:S01]  /*4010*/  STS.128 [UR4+0x1950], R4 ;  /* 0x00195004ff007988 */ /* 0x0001e20008000c04 */
[----:B--2---:R-:W-:-:S03]  /*4020*/  HFMA2 R12, -RZ, RZ, 0, 3.60012054443359375e-05 ;  /* 0x0000025cff0c7431 */ /* 0x004fc600000001ff */
[----:B------:R1:W-:Y:S01]  /*4030*/  STS.128 [UR4+0x1960], R8 ;  /* 0x00196008ff007988 */ /* 0x0003e20008000c04 */
[----:B------:R-:W-:Y:S01]  /*4040*/  IMAD.MOV.U32 R13, RZ, RZ, 0x25d ;  /* 0x0000025dff0d7424 */ /* 0x000fe200078e00ff */
[----:B------:R-:W-:Y:S01]  /*4050*/  MOV R14, 0x25e ;  /* 0x0000025e000e7802 */ /* 0x000fe20000000f00 */
[----:B------:R-:W-:Y:S01]  /*4060*/  IMAD.MOV.U32 R15, RZ, RZ, 0x25f ;  /* 0x0000025fff0f7424 */ /* 0x000fe200078e00ff */
[----:B------:R-:W-:Y:S04]  /*4070*/  STS.128 [UR4+0x940], R16 ;  /* 0x00094010ff007988 */ /* 0x000fe80008000c04 */
[----:B------:R2:W-:Y:S01]  /*4080*/  STS.128 [UR4+0x1970], R12 ;  /* 0x0019700cff007988 */ /* 0x0005e20008000c04 */
[----:B0-----:R-:W-:Y:S02]  /*4090*/  HFMA2 R4, -RZ, RZ, 0, 3.62396240234375e-05 ;  /* 0x00000260ff047431 */ /* 0x001fe400000001ff */
[----:B------:R-:W-:Y:S01]  /*40a0*/  IMAD.MOV.U32 R5, RZ, RZ, 0x261 ;  /* 0x00000261ff057424 */ /* 0x000fe200078e00ff */
[----:B------:R-:W-:Y:S01]  /*40b0*/  MOV R6, 0x262 ;  /* 0x0000026200067802 */ /* 0x000fe20000000f00 */
[----:B------:R-:W-:Y:S01]  /*40c0*/  IMAD.MOV.U32 R7, RZ, RZ, 0x263 ;  /* 0x00000263ff077424 */ /* 0x000fe200078e00ff */
[----:B------:R-:W-:Y:S01]  /*40d0*/  STS.128 [UR4+0x950], R20 ;  /* 0x00095014ff007988 */ /* 0x000fe20008000c04 */
[----:B-1----:R-:W-:-:S02]  /*40e0*/  HFMA2 R8, -RZ, RZ, 0, 3.64780426025390625e-05 ;  /* 0x00000264ff087431 */ /* 0x002fc400000001ff */
        /* <DEDUP_REMOVED lines=11> */
[----:B0-----:R-:W-:Y:S02]  /*41a0*/  HFMA2 R4, -RZ, RZ, 0, 3.6716461181640625e-05 ;  /* 0x00000268ff047431 */ /* 0x001fe400000001ff */
[----:B------:R-:W-:Y:S01]  /*41b0*/  IMAD.MOV.U32 R5, RZ, RZ, 0x269 ;  /* 0x00000269ff057424 */ /* 0x000fe200078e00ff */
[----:B------:R-:W-:Y:S01]  /*41c0*/  MOV R6, 0x26a ;  /* 0x0000026a00067802 */ /* 0x000fe20000000f00 */
[----:B------:R-:W-:Y:S01]  /*41d0*/  IMAD.MOV.U32 R7, RZ, RZ, 0x26b ;  /* 0x0000026bff077424 */ /* 0x000fe200078e00ff */
[----:B------:R-:W-:Y:S01]  /*41e0*/  STS.128 [UR4+0x970], R20 ;  /* 0x00097014ff007988 */ /* 0x000fe20008000c04 */
[----:B-1----:R-:W-:-:S02]  /*41f0*/  HFMA2 R8, -RZ, RZ, 0, 3.69548797607421875e-05 ;  /* 0x0000026cff087431 */ /* 0x002fc400000001ff */
[----:B------:R-:W-:Y:S01]  /*4200*/  IMAD.MOV.U32 R9, RZ, RZ, 0x26d ;  /* 0x0000026dff097424 */ /* 0x000fe200078e00ff */
[----:B------:R-:W-:Y:S01]  /*4210*/  MOV R10, 0x26e ;  /* 0x0000026e000a7802 */ /* 0x000fe20000000f00 */
[----:B------:R-:W-:Y:S01]  /*4220*/  IMAD.MOV.U32 R11, RZ, RZ, 0x26f ;  /* 0x0000026fff0b7424 */ /* 0x000fe200078e00ff */
[----:B------:R0:W-:Y:S01]  /*4230*/  STS.128 [UR4+0x19a0], R4 ;  /* 0x0019a004ff007988 */ /* 0x0001e20008000c04 */
[----:B--2---:R-:W-:-:S03]  /*4240*/  HFMA2 R12, -RZ, RZ, 0, 3.719329833984375e-05 ;  /* 0x00000270ff0c7431 */ /* 0x004fc600000001ff */
[----:B------:R1:W-:Y:S01]  /*4250*/  STS.128 [UR4+0x19b0], R8 ;  /* 0x0019b008ff007988 */ /* 0x0003e20008000c04 */
[----:B------:R-:W-:Y:S01]  /*4260*/  IMAD.MOV.U32 R13, RZ, RZ, 0x271 ;  /* 0x00000271ff0d7424 */ /* 0x000fe200078e00ff */
[----:B------:R-:W-:Y:S01]  /*4270*/  MOV R14, 0x272 ;  /* 0x00000272000e7802 */ /* 0x000fe20000000f00 */
[----:B------:R-:W-:Y:S01]  /*4280*/  IMAD.MOV.U32 R15, RZ, RZ, 0x273 ;  /* 0x00000273ff0f7424 */ /* 0x000fe200078e00ff */
[----:B------:R-:W-:Y:S04]  /*4290*/  STS.128 [UR4+0x990], R16 ;  /* 0x00099010ff007988 */ /* 0x000fe80008000c04 */
[----:B------:R2:W-:Y:S01]  /*42a0*/  STS.128 [UR4+0x19c0], R12 ;  /* 0x0019c00cff007988 */ /* 0x0005e20008000c04 */
[----:B0-----:R-:W-:Y:S02]  /*42b0*/  HFMA2 R4, -RZ, RZ, 0, 3.74317169189453125e-05 ;  /* 0x00000274ff047431 */ /* 0x001fe400000001ff */
[----:B------:R-:W-:Y:S01]  /*42c0*/  IMAD.MOV.U32 R5, RZ, RZ, 0x275 ;  /* 0x00000275ff057424 */ /* 0x000fe200078e00ff */
[----:B------:R-:W-:Y:S01]  /*42d0*/  MOV R6, 0x276 ;  /* 0x0000027600067802 */ /* 0x000fe20000000f00 */
[----:B------:R-:W-:Y:S01]  /*42e0*/  IMAD.MOV.U32 R7, RZ, RZ, 0x277 ;  /* 0x00000277ff077424 */ /* 0x000fe200078e00ff */
[----:B------:R-:W-:Y:S01]  /*42f0*/  STS.128 [UR4+0x9a0], R20 ;  /* 0x0009a014ff007988 */ /* 0x000fe20008000c04 */
[----:B-1----:R-:W-:-:S02]  /*4300*/  HFMA2 R8, -RZ, RZ, 0, 3.7670135498046875e-05 ;  /* 0x00000278ff087431 */ /* 0x002fc400000001ff */
        /* <DEDUP_REMOVED lines=11> */
[----:B0-----:R-:W-:Y:S02]  /*43c0*/  HFMA2 R4, -RZ, RZ, 0, 3.79085540771484375e-05 ;  /* 0x0000027cff047431 */ /* 0x001fe400000001ff */
[----:B------:R-:W-:Y:S01]  /*43d0*/  IMAD.MOV.U32 R5, RZ, RZ, 0x27d ;  /* 0x0000027dff057424 */ /* 0x000fe200078e00ff */
[----:B------:R-:W-:Y:S01]  /*43e0*/  MOV R6, 0x27e ;  /* 0x0000027e00067802 */ /* 0x000fe20000000f00 */
[----:B------:R-:W-:Y:S01]  /*43f0*/  IMAD.MOV.U32 R7, RZ, RZ, 0x27f ;  /* 0x0000027fff077424 */ /* 0x000fe200078e00ff */
[----:B------:R-:W-:Y:S01]  /*4400*/  STS.128 [UR4+0x9c0], R20 ;  /* 0x0009c014ff007988 */ /* 0x000fe20008000c04 */
[----:B-1----:R-:W-:-:S02]  /*4410*/  HFMA2 R8, -RZ, RZ, 0, 3.814697265625e-05 ;  /* 0x00000280ff087431 */ /* 0x002fc400000001ff */
[----:B------:R-:W-:Y:S01]  /*4420*/  IMAD.MOV.U32 R9, RZ, RZ, 0x281 ;  /* 0x00000281ff097424 */ /* 0x000fe200078e00ff */
[----:B------:R-:W-:Y:S01]  /*4430*/  MOV R10, 0x282 ;  /* 0x00000282000a7802 */ /* 0x000fe20000000f00 */
[----:B------:R-:W-:Y:S01]  /*4440*/  IMAD.MOV.U32 R11, RZ, RZ, 0x283 ;  /* 0x00000283ff0b7424 */ /* 0x000fe200078e00ff */
[----:B------:R0:W-:Y:S01]  /*4450*/  STS.128 [UR4+0x19f0], R4 ;  /* 0x0019f004ff007988 */ /* 0x0001e20008000c04 */
[----:B--2---:R-:W-:-:S03]  /*4460*/  HFMA2 R12, -RZ, RZ, 0, 3.83853912353515625e-05 ;  /* 0x00000284ff0c7431 */ /* 0x004fc600000001ff */
[----:B------:R1:W-:Y:S01]  /*4470*/  STS.128 [UR4+0x1a00], R8 ;  /* 0x001a0008ff007988 */ /* 0x0003e20008000c04 */
[----:B------:R-:W-:Y:S01]  /*4480*/  IMAD.MOV.U32 R13, RZ, RZ, 0x285 ;  /* 0x00000285ff0d7424 */ /* 0x000fe200078e00ff */
[----:B------:R-:W-:Y:S01]  /*4490*/  MOV R14, 0x286 ;  /* 0x00000286000e7802 */ /* 0x000fe20000000f00 */
[----:B------:R-:W-:Y:S01]  /*44a0*/  IMAD.MOV.U32 R15, RZ, RZ, 0x287 ;  /* 0x00000287ff0f7424 */ /* 0x000fe200078e00ff */
[----:B------:R-:W-:Y:S04]  /*44b0*/  STS.128 [UR4+0x9e0], R16 ;  /* 0x0009e010ff007988 */ /* 0x000fe80008000c04 */
[----:B------:R2:W-:Y:S01]  /*44c0*/  STS.128 [UR4+0x1a10], R12 ;  /* 0x001a100cff007988 */ /* 0x0005e20008000c04 */
[----:B0-----:R-:W-:Y:S02]  /*44d0*/  HFMA2 R4, -RZ, RZ, 0, 3.8623809814453125e-05 ;  /* 0x00000288ff047431 */ /* 0x001fe400000001ff */
[----:B------:R-:W-:Y:S01]  /*44e0*/  IMAD.MOV.U32 R5, RZ, RZ, 0x289 ;  /* 0x00000289ff057424 */ /* 0x000fe200078e00ff */
[----:B------:R-:W-:Y:S01]  /*44f0*/  MOV R6, 0x28a ;  /* 0x0000028a00067802 */ /* 0x000fe20000000f00 */
[----:B------:R-:W-:Y:S01]  /*4500*/  IMAD.MOV.U32 R7, RZ, RZ, 0x28b ;  /* 0x0000028bff077424 */ /* 0x000fe200078e00ff */
[----:B------:R-:W-:Y:S01]  /*4510*/  STS.128 [UR4+0x9f0], R20 ;  /* 0x0009f014ff007988 */ /* 0x000fe20008000c04 */
[----:B-1----:R-:W-:-:S02]  /*4520*/  HFMA2 R8, -RZ, RZ, 0, 3.88622283935546875e-05 ;  /* 0x0000028cff087431 */ /* 0x002fc400000001ff */
        /* <DEDUP_REMOVED lines=11> */
[----:B0-----:R-:W-:Y:S02]  /*45e0*/  HFMA2 R4, -RZ, RZ, 0, 3.910064697265625e-05 ;  /* 0x00000290ff047431 */ /* 0x001fe400000001ff */
[----:B------:R-:W-:Y:S01]  /*45f0*/  IMAD.MOV.U32 R5, RZ, RZ, 0x291 ;  /* 0x00000291ff057424 */ /* 0x000fe200078e00ff */
[----:B------:R-:W-:Y:S01]  /*4600*/  MOV R6, 0x292 ;  /* 0x0000029200067802 */ /* 0x000fe20000000f00 */
[----:B------:R-:W-:Y:S01]  /*4610*/  IMAD.MOV.U32 R7, RZ, RZ, 0x293 ;  /* 0x00000293ff077424 */ /* 0x000fe200078e00ff */
[----:B------:R-:W-:Y:S01]  /*4620*/  STS.128 [UR4+0xa10], R20 ;  /* 0x000a1014ff007988 */ /* 0x000fe20008000c04 */
[----:B-1----:R-:W-:-:S02]  /*4630*/  HFMA2 R8, -RZ, RZ, 0, 3.93390655517578125e-05 ;  /* 0x00000294ff087431 */ /* 0x002fc400000001ff */
[----:B------:R-:W-:Y:S01]  /*4640*/  IMAD.MOV.U32 R9, RZ, RZ, 0x295 ;  /* 0x00000295ff097424 */ /* 0x000fe200078e00ff */
[----:B------:R-:W-:Y:S01]  /*4650*/  MOV R10, 0x296 ;  /* 0x00000296000a7802 */ /* 0x000fe20000000f00 */
[----:B------:R-:W-:Y:S01]  /*4660*/  IMAD.MOV.U32 R11, RZ, RZ, 0x297 ;  /* 0x00000297ff0b7424 */ /* 0x000fe200078e00ff */
[----:B------:R0:W-:Y:S01]  /*4670*/  STS.128 [UR4+0x1a40], R4 ;  /* 0x001a4004ff007988 */ /* 0x0001e20008000c04 */
[----:B--2---:R-:W-:-:S03]  /*4680*/  HFMA2 R12, -RZ, RZ, 0, 3.9577484130859375e-05 ;  /* 0x00000298ff0c7431 */ /* 0x004fc600000001ff */
[----:B------:R1:W-:Y:S01]  /*4690*/  STS.128 [UR4+0x1a50], R8 ;  /* 0x001a5008ff007988 */ /* 0x0003e20008000c04 */
[----:B------:R-:W-:Y:S01]  /*46a0*/  IMAD.MOV.U32 R13, RZ, RZ, 0x299 ;  /* 0x00000299ff0d7424 */ /* 0x000fe200078e00ff */
[----:B------:R-:W-:Y:S01]  /*46b0*/  MOV R14, 0x29a ;  /* 0x0000029a000e7802 */ /* 0x000fe20000000f00 */
[----:B------:R-:W-:Y:S01]  /*46c0*/  IMAD.MOV.U32 R15, RZ, RZ, 0x29b ;  /* 0x0000029bff0f7424 */ /* 0x000fe200078e00ff */
[----:B------:R-:W-:Y:S04]  /*46d0*/  STS.128 [UR4+0xa30], R16 ;  /* 0x000a3010ff007988 */ /* 0x000fe80008000c04 */
[----:B------:R2:W-:Y:S01]  /*46e0*/  STS.128 [UR4+0x1a60], R12 ;  /* 0x001a600cff007988 */ /* 0x0005e20008000c04 */
[----:B0-----:R-:W-:Y:S02]  /*46f0*/  HFMA2 R4, -RZ, RZ, 0, 3.98159027099609375e-05 ;  /* 0x0000029cff047431 */ /* 0x001fe400000001ff */
[----:B------:R-:W-:Y:S01]  /*4700*/  IMAD.MOV.U32 R5, RZ, RZ, 0x29d ;  /* 0x0000029dff057424 */ /* 0x000fe200078e00ff */
[----:B------:R-:W-:Y:S01]  /*4710*/  MOV R6, 0x29e ;  /* 0x0000029e00067802 */ /* 0x000fe20000000f00 */
[----:B------:R-:W-:Y:S01]  /*4720*/  IMAD.MOV.U32 R7, RZ, RZ, 0x29f ;  /* 0x0000029fff077424 */ /* 0x000fe200078e00ff */
[----:B------:R-:W-:Y:S01]  /*4730*/  STS.128 [UR4+0xa40], R20 ;  /* 0x000a4014ff007988 */ /* 0x000fe20008000c04 */
[----:B-1----:R-:W-:-:S02]  /*4740*/  HFMA2 R8, -RZ, RZ, 0, 4.00543212890625e-05 ;  /* 0x000002a0ff087431 */ /* 0x002fc400000001ff */
        /* <DEDUP_REMOVED lines=11> */
[----:B0-----:R-:W-:Y:S02]  /*4800*/  HFMA2 R4, -RZ, RZ, 0, 4.02927398681640625e-05 ;  /* 0x000002a4ff047431 */ /* 0x001fe400000001ff */
[----:B------:R-:W-:Y:S01]  /*4810*/  IMAD.MOV.U32 R5, RZ, RZ, 0x2a5 ;  /* 0x000002a5ff057424 */ /* 0x000fe200078e00ff */
[----:B------:R-:W-:Y:S01]  /*4820*/  MOV R6, 0x2a6 ;  /* 0x000002a600067802 */ /* 0x000fe20000000f00 */
[----:B------:R-:W-:Y:S01]  /*4830*/  IMAD.MOV.U32 R7, RZ, RZ, 0x2a7 ;  /* 0x000002a7ff077424 */ /* 0x000fe200078e00ff */
[----:B------:R-:W-:Y:S01]  /*4840*/  STS.128 [UR4+0xa60], R20 ;  /* 0x000a6014ff007988 */ /* 0x000fe20008000c04 */
[----:B-1----:R-:W-:-:S02]  /*4850*/  HFMA2 R8, -RZ, RZ, 0, 4.0531158447265625e-05 ;  /* 0x000002a8ff087431 */ /* 0x002fc400000001ff */
[----:B------:R-:W-:Y:S01]  /*4860*/  IMAD.MOV.U32 R9, RZ, RZ, 0x2a9 ;  /* 0x000002a9ff097424 */ /* 0x000fe200078e00ff */
[----:B------:R-:W-:Y:S01]  /*4870*/  MOV R10, 0x2aa ;  /* 0x000002aa000a7802 */ /* 0x000fe20000000f00 */
[----:B------:R-:W-:Y:S01]  /*4880*/  IMAD.MOV.U32 R11, RZ, RZ, 0x2ab ;  /* 0x000002abff0b7424 */ /* 0x000fe200078e00ff */
[----:B------:R0:W-:Y:S01]  /*4890*/  STS.128 [UR4+0x1a90], R4 ;  /* 0x001a9004ff007988 */ /* 0x0001e20008000c04 */
[----:B--2---:R-:W-:-:S03]  /*48a0*/  HFMA2 R12, -RZ, RZ, 0, 4.07695770263671875e-05 ;  /* 0x000002acff0c7431 */ /* 0x004fc600000001ff */
[----:B------:R1:W-:Y:S01]  /*48b0*/  STS.128 [UR4+0x1aa0], R8 ;  /* 0x001aa008ff007988 */ /* 0x0003e20008000c04 */
[----:B------:R-:W-:Y:S01]  /*48c0*/  IMAD.MOV.U32 R13, RZ, RZ, 0x2ad ;  /* 0x000002adff0d7424 */ /* 0x000fe200078e00ff */
[----:B------:R-:W-:Y:S01]  /*48d0*/  MOV R14, 0x2ae ;  /* 0x000002ae000e7802 */ /* 0x000fe20000000f00 */
[----:B------:R-:W-:Y:S01]  /*48e0*/  IMAD.MOV.U32 R15, RZ, RZ, 0x2af ;  /* 0x000002afff0f7424 */ /* 0x000fe200078e00ff */
[----:B------:R-:W-:Y:S04]  /*48f0*/  STS.128 [UR4+0xa80], R16 ;  /* 0x000a8010ff007988 */ /* 0x000fe80008000c04 */
[----:B------:R2:W-:Y:S01]  /*4900*/  STS.128 [UR4+0x1ab0], R12 ;  /* 0x001ab00cff007988 */ /* 0x0005e20008000c04 */
[----:B0-----:R-:W-:Y:S02]  /*4910*/  HFMA2 R4, -RZ, RZ, 0, 4.100799560546875e-05 ;  /* 0x000002b0ff047431 */ /* 0x001fe400000001ff */
[----:B------:R-:W-:Y:S01]  /*4920*/  IMAD.MOV.U32 R5, RZ, RZ, 0x2b1 ;  /* 0x000002b1ff057424 */ /* 0x000fe200078e00ff */
[----:B------:R-:W-:Y:S01]  /*4930*/  MOV R6, 0x2b2 ;  /* 0x000002b200067802 */ /* 0x000fe20000000f00 */
[----:B------:R-:W-:Y:S01]  /*4940*/  IMAD.MOV.U32 R7, RZ, RZ, 0x2b3 ;  /* 0x000002b3ff077424 */ /* 0x000fe200078e00ff */
[----:B------:R-:W-:Y:S01]  /*4950*/  STS.128 [UR4+0xa90], R20 ;  /* 0x000a9014ff007988 */ /* 0x000fe20008000c04 */
[----:B-1----:R-:W-:-:S02]  /*4960*/  HFMA2 R8, -RZ, RZ, 0, 4.12464141845703125e-05 ;  /* 0x000002b4ff087431 */ /* 0x002fc400000001ff */
        /* <DEDUP_REMOVED lines=11> */
[----:B0-----:R-:W-:Y:S02]  /*4a20*/  HFMA2 R4, -RZ, RZ, 0, 4.1484832763671875e-05 ;  /* 0x000002b8ff047431 */ /* 0x001fe400000001ff */
[----:B------:R-:W-:Y:S01]  /*4a30*/  IMAD.MOV.U32 R5, RZ, RZ, 0x2b9 ;  /* 0x000002b9ff057424 */ /* 0x000fe200078e00ff */
[----:B------:R-:W-:Y:S01]  /*4a40*/  MOV R6, 0x2ba ;  /* 0x000002ba00067802 */ /* 0x000fe20000000f00 */
[----:B------:R-:W-:Y:S01]  /*4a50*/  IMAD.MOV.U32 R7, RZ, RZ, 0x2bb ;  /* 0x000002bbff077424 */ /* 0x000fe200078e00ff */
[----:B------:R-:W-:Y:S01]  /*4a60*/  STS.128 [UR4+0xab0], R20 ;  /* 0x000ab014ff007988 */ /* 0x000fe20008000c04 */
[----:B-1----:R-:W-:-:S02]  /*4a70*/  HFMA2 R8, -RZ, RZ, 0, 4.17232513427734375e-05 ;  /* 0x000002bcff087431 */ /* 0x002fc400000001ff */
[----:B------:R-:W-:Y:S01]  /*4a80*/  IMAD.MOV.U32 R9, RZ, RZ, 0x2bd ;  /* 0x000002bdff097424 */ /* 0x000fe200078e00ff */
[----:B------:R-:W-:Y:S01]  /*4a90*/  MOV R10, 0x2be ;  /* 0x000002be000a7802 */ /* 0x000fe20000000f00 */
[----:B------:R-:W-:Y:S01]  /*4aa0*/  IMAD.MOV.U32 R11, RZ, RZ, 0x2bf ;  /* 0x000002bfff0b7424 */ /* 0x000fe200078e00ff */
[----:B------:R0:W-:Y:S01]  /*4ab0*/  STS.128 [UR4+0x1ae0], R4 ;  /* 0x001ae004ff007988 */ /* 0x0001e20008000c04 */
[----:B--2---:R-:W-:-:S03]  /*4ac0*/  HFMA2 R12, -RZ, RZ, 0, 4.1961669921875e-05 ;  /* 0x000002c0ff0c7431 */ /* 0x004fc600000001ff */
[----:B------:R1:W-:Y:S01]  /*4ad0*/  STS.128 [UR4+0x1af0], R8 ;  /* 0x001af008ff007988 */ /* 0x0003e20008000c04 */
[----:B------:R-:W-:Y:S01]  /*4ae0*/  IMAD.MOV.U32 R13, RZ, RZ, 0x2c1 ;  /* 0x000002c1ff0d7424 */ /* 0x000fe200078e00ff */
[----:B------:R-:W-:Y:S01]  /*4af0*/  MOV R14, 0x2c2 ;  /* 0x000002c2000e7802 */ /* 0x000fe20000000f00 */
[----:B------:R-:W-:Y:S01]  /*4b00*/  IMAD.MOV.U32 R15, RZ, RZ, 0x2c3 ;  /* 0x000002c3ff0f7424 */ /* 0x000fe200078e00ff */
[----:B------:R-:W-:Y:S04]  /*4b10*/  STS.128 [UR4+0xad0], R16 ;  /* 0x000ad010ff007988 */ /* 0x000fe80008000c04 */
[----:B------:R2:W-:Y:S01]  /*4b20*/  STS.128 [UR4+0x1b00], R12 ;  /* 0x001b000cff007988 */ /* 0x0005e20008000c04 */
[----:B0-----:R-:W-:Y:S02]  /*4b30*/  HFMA2 R4, -RZ, RZ, 0, 4.22000885009765625e-05 ;  /* 0x000002c4ff047431 */ /* 0x001fe400000001ff */
[----:B------:R-:W-:Y:S01]  /*4b40*/  IMAD.MOV.U32 R5, RZ, RZ, 0x2c5 ;  /* 0x000002c5ff057424 */ /* 0x000fe200078e00ff */
[----:B------:R-:W-:Y:S01]  /*4b50*/  MOV R6, 0x2c6 ;  /* 0x000002c600067802 */ /* 0x000fe20000000f00 */
[----:B------:R-:W-:Y:S01]  /*4b60*/  IMAD.MOV.U32 R7, RZ, RZ, 0x2c7 ;  /* 0x000002c7ff077424 */ /* 0x000fe200078e00ff */
[----:B------:R-:W-:Y:S01]  /*4b70*/  STS.128 [UR4+0xae0], R20 ;  /* 0x000ae014ff007988 */ /* 0x000fe20008000c04 */
[----:B-1----:R-:W-:-:S02]  /*4b80*/  HFMA2 R8, -RZ, RZ, 0, 4.2438507080078125e-05 ;  /* 0x000002c8ff087431 */ /* 0x002fc400000001ff */
        /* <DEDUP_REMOVED lines=11> */
[----:B0-----:R-:W-:Y:S02]  /*4c40*/  HFMA2 R4, -RZ, RZ, 0, 4.26769256591796875e-05 ;  /* 0x000002ccff047431 */ /* 0x001fe400000001ff */
[----:B------:R-:W-:Y:S01]  /*4c50*/  IMAD.MOV.U32 R5, RZ, RZ, 0x2cd ;  /* 0x000002cdff057424 */ /* 0x000fe200078e00ff */
[----:B------:R-:W-:Y:S01]  /*4c60*/  MOV R6, 0x2ce ;  /* 0x000002ce00067802 */ /* 0x000fe20000000f00 */
[----:B------:R-:W-:Y:S01]  /*4c70*/  IMAD.MOV.U32 R7, RZ, RZ, 0x2cf ;  /* 0x000002cfff077424 */ /* 0x000fe200078e00ff */
[----:B------:R-:W-:Y:S01]  /*4c80*/  STS.128 [UR4+0xb00], R20 ;  /* 0x000b0014ff007988 */ /* 0x000fe20008000c04 */
[----:B-1----:R-:W-:-:S02]  /*4c90*/  HFMA2 R8, -RZ, RZ, 0, 4.291534423828125e-05 ;  /* 0x000002d0ff087431 */ /* 0x002fc400000001ff */
[----:B------:R-:W-:Y:S01]  /*4ca0*/  IMAD.MOV.U32 R9, RZ, RZ, 0x2d1 ;  /* 0x000002d1ff097424 */ /* 0x000fe200078e00ff */
[----:B------:R-:W-:Y:S01]  /*4cb0*/  MOV R10, 0x2d2 ;  /* 0x000002d2000a7802 */ /* 0x000fe20000000f00 */
[----:B------:R-:W-:Y:S01]  /*4cc0*/  IMAD.MOV.U32 R11, RZ, RZ, 0x2d3 ;  /* 0x000002d3ff0b7424 */ /* 0x000fe200078e00ff */
[----:B------:R0:W-:Y:S01]  /*4cd0*/  STS.128 [UR4+0x1b30], R4 ;  /* 0x001b3004ff007988 */ /* 0x0001e20008000c04 */
[----:B--2---:R-:W-:-:S03]  /*4ce0*/  HFMA2 R12, -RZ, RZ, 0, 4.31537628173828125e-05 ;  /* 0x000002d4ff0c7431 */ /* 0x004fc600000001ff */
[----:B------:R1:W-:Y:S01]  /*4cf0*/  STS.128 [UR4+0x1b40], R8 ;  /* 0x001b4008ff007988 */ /* 0x0003e20008000c04 */
[----:B------:R-:W-:Y:S01]  /*4d00*/  IMAD.MOV.U32 R13, RZ, RZ, 0x2d5 ;  /* 0x000002d5ff0d7424 */ /* 0x000fe200078e00ff */
[----:B------:R-:W-:Y:S01]  /*4d10*/  MOV R14, 0x2d6 ;  /* 0x000002d6000e7802 */ /* 0x000fe20000000f00 */
[----:B------:R-:W-:Y:S01]  /*4d20*/  IMAD.MOV.U32 R15, RZ, RZ, 0x2d7 ;  /* 0x000002d7ff0f7424 */ /* 0x000fe200078e00ff */
[----:B------:R-:W-:Y:S04]  /*4d30*/  STS.128 [UR4+0xb20], R16 ;  /* 0x000b2010ff007988 */ /* 0x000fe80008000c04 */
[----:B------:R2:W-:Y:S01]  /*4d40*/  STS.128 [UR4+0x1b50], R12 ;  /* 0x001b500cff007988 */ /* 0x0005e20008000c04 */
[----:B0-----:R-:W-:Y:S02]  /*4d50*/  HFMA2 R4, -RZ, RZ, 0, 4.3392181396484375e-05 ;  /* 0x000002d8ff047431 */ /* 0x001fe400000001ff */
[----:B------:R-:W-:Y:S01]  /*4d60*/  IMAD.MOV.U32 R5, RZ, RZ, 0x2d9 ;  /* 0x000002d9ff057424 */ /* 0x000fe200078e00ff */
[----:B------:R-:W-:Y:S01]  /*4d70*/  MOV R6, 0x2da ;  /* 0x000002da00067802 */ /* 0x000fe20000000f00 */
[----:B------:R-:W-:Y:S01]  /*4d80*/  IMAD.MOV.U32 R7, RZ, RZ, 0x2db ;  /* 0x000002dbff077424 */ /* 0x000fe200078e00ff */
[----:B------:R-:W-:Y:S01]  /*4d90*/  STS.128 [UR4+0xb30], R20 ;  /* 0x000b3014ff007988 */ /* 0x000fe20008000c04 */
[----:B-1----:R-:W-:-:S02]  /*4da0*/  HFMA2 R8, -RZ, RZ, 0, 4.36305999755859375e-05 ;  /* 0x000002dcff087431 */ /* 0x002fc400000001ff */
        /* <DEDUP_REMOVED lines=11> */
[----:B0-----:R-:W-:Y:S02]  /*4e60*/  HFMA2 R4, -RZ, RZ, 0, 4.38690185546875e-05 ;  /* 0x000002e0ff047431 */ /* 0x001fe400000001ff */
[----:B------:R-:W-:Y:S01]  /*4e70*/  IMAD.MOV.U32 R5, RZ, RZ, 0x2e1 ;  /* 0x000002e1ff057424 */ /* 0x000fe200078e00ff */
[----:B------:R-:W-:Y:S01]  /*4e80*/  MOV R6, 0x2e2 ;  /* 0x000002e200067802 */ /* 0x000fe20000000f00 */
[----:B------:R-:W-:Y:S01]  /*4e90*/  IMAD.MOV.U32 R7, RZ, RZ, 0x2e3 ;  /* 0x000002e3ff077424 */ /* 0x000fe200078e00ff */
[----:B------:R-:W-:Y:S01]  /*4ea0*/  STS.128 [UR4+0xb50], R20 ;  /* 0x000b5014ff007988 */ /* 0x000fe20008000c04 */
[----:B-1----:R-:W-:-:S02]  /*4eb0*/  HFMA2 R8, -RZ, RZ, 0, 4.41074371337890625e-05 ;  /* 0x000002e4ff087431 */ /* 0x002fc400000001ff */
[----:B------:R-:W-:Y:S01]  /*4ec0*/  IMAD.MOV.U32 R9, RZ, RZ, 0x2e5 ;  /* 0x000002e5ff097424 */ /* 0x000fe200078e00ff */
[----:B------:R-:W-:Y:S01]  /*4ed0*/  MOV R10, 0x2e6 ;  /* 0x000002e6000a7802 */ /* 0x000fe20000000f00 */
[----:B------:R-:W-:Y:S01]  /*4ee0*/  IMAD.MOV.U32 R11, RZ, RZ, 0x2e7 ;  /* 0x000002e7ff0b7424 */ /* 0x000fe200078e00ff */
[----:B------:R0:W-:Y:S01]  /*4ef0*/  STS.128 [UR4+0x1b80], R4 ;  /* 0x001b8004ff007988 */ /* 0x0001e20008000c04 */
[----:B--2---:R-:W-:-:S03]  /*4f00*/  HFMA2 R12, -RZ, RZ, 0, 4.4345855712890625e-05 ;  /* 0x000002e8ff0c7431 */ /* 0x004fc600000001ff */
[----:B------:R1:W-:Y:S01]  /*4f10*/  STS.128 [UR4+0x1b90], R8 ;  /* 0x001b9008ff007988 */ /* 0x0003e20008000c04 */
[----:B------:R-:W-:Y:S01]  /*4f20*/  IMAD.MOV.U32 R13, RZ, RZ, 0x2e9 ;  /* 0x000002e9ff0d7424 */ /* 0x000fe200078e00ff */
[----:B------:R-:W-:Y:S01]  /*4f30*/  MOV R14, 0x2ea ;  /* 0x000002ea000e7802 */ /* 0x000fe20000000f00 */
[----:B------:R-:W-:Y:S01]  /*4f40*/  IMAD.MOV.U32 R15, RZ, RZ, 0x2eb ;  /* 0x000002ebff0f7424 */ /* 0x000fe200078e00ff */
[----:B------:R-:W-:Y:S04]  /*4f50*/  STS.128 [UR4+0xb70], R16 ;  /* 0x000b7010ff007988 */ /* 0x000fe80008000c04 */
[----:B------:R2:W-:Y:S01]  /*4f60*/  STS.128 [UR4+0x1ba0], R12 ;  /* 0x001ba00cff007988 */ /* 0x0005e20008000c04 */
[----:B0-----:R-:W-:Y:S02]  /*4f70*/  HFMA2 R4, -RZ, RZ, 0, 4.45842742919921875e-05 ;  /* 0x000002ecff047431 */ /* 0x001fe400000001ff */
[----:B------:R-:W-:Y:S01]  /*4f80*/  IMAD.MOV.U32 R5, RZ, RZ, 0x2ed ;  /* 0x000002edff057424 */ /* 0x000fe200078e00ff */
[----:B------:R-:W-:Y:S01]  /*4f90*/  MOV R6, 0x2ee ;  /* 0x000002ee00067802 */ /* 0x000fe20000000f00 */
[----:B------:R-:W-:Y:S01]  /*4fa0*/  IMAD.MOV.U32 R7, RZ, RZ, 0x2ef ;  /* 0x000002efff077424 */ /* 0x000fe200078e00ff */
[----:B------:R-:W-:Y:S01]  /*4fb0*/  STS.128 [UR4+0xb80], R20 ;  /* 0x000b8014ff007988 */ /* 0x000fe20008000c04 */
[----:B-1----:R-:W-:-:S02]  /*4fc0*/  HFMA2 R8, -RZ, RZ, 0, 4.482269287109375e-05 ;  /* 0x000002f0ff087431 */ /* 0x002fc400000001ff */
        /* <DEDUP_REMOVED lines=11> */
[----:B0-----:R-:W-:Y:S02]  /*5080*/  HFMA2 R4, -RZ, RZ, 0, 4.50611114501953125e-05 ;  /* 0x000002f4ff047431 */ /* 0x001fe400000001ff */
[----:B------:R-:W-:Y:S01]  /*5090*/  IMAD.MOV.U32 R5, RZ, RZ, 0x2f5 ;  /* 0x000002f5ff057424 */ /* 0x000fe200078e00ff */
[----:B------:R-:W-:Y:S01]  /*50a0*/  MOV R6, 0x2f6 ;  /* 0x000002f600067802 */ /* 0x000fe20000000f00 */
[----:B------:R-:W-:Y:S01]  /*50b0*/  IMAD.MOV.U32 R7, RZ, RZ, 0x2f7 ;  /* 0x000002f7ff077424 */ /* 0x000fe200078e00ff */
[----:B------:R-:W-:Y:S01]  /*50c0*/  STS.128 [UR4+0xba0], R20 ;  /* 0x000ba014ff007988 */ /* 0x000fe20008000c04 */
[----:B-1----:R-:W-:-:S02]  /*50d0*/  HFMA2 R8, -RZ, RZ, 0, 4.5299530029296875e-05 ;  /* 0x000002f8ff087431 */ /* 0x002fc400000001ff */
[----:B------:R-:W-:Y:S01]  /*50e0*/  IMAD.MOV.U32 R9, RZ, RZ, 0x2f9 ;  /* 0x000002f9ff097424 */ /* 0x000fe200078e00ff */
[----:B------:R-:W-:Y:S01]  /*50f0*/  MOV R10, 0x2fa ;  /* 0x000002fa000a7802 */ /* 0x000fe20000000f00 */
[----:B------:R-:W-:Y:S01]  /*5100*/  IMAD.MOV.U32 R11, RZ, RZ, 0x2fb ;  /* 0x000002fbff0b7424 */ /* 0x000fe200078e00ff */
[----:B------:R0:W-:Y:S01]  /*5110*/  STS.128 [UR4+0x1bd0], R4 ;  /* 0x001bd004ff007988 */ /* 0x0001e20008000c04 */
[----:B--2---:R-:W-:-:S03]  /*5120*/  HFMA2 R12, -RZ, RZ, 0, 4.55379486083984375e-05 ;  /* 0x000002fcff0c7431 */ /* 0x004fc600000001ff */
[----:B------:R1:W-:Y:S01]  /*5130*/  STS.128 [UR4+0x1be0], R8 ;  /* 0x001be008ff007988 */ /* 0x0003e20008000c04 */
[----:B------:R-:W-:Y:S01]  /*5140*/  IMAD.MOV.U32 R13, RZ, RZ, 0x2fd ;  /* 0x000002fdff0d7424 */ /* 0x000fe200078e00ff */
[----:B------:R-:W-:Y:S01]  /*5150*/  MOV R14, 0x2fe ;  /* 0x000002fe000e7802 */ /* 0x000fe20000000f00 */
[----:B------:R-:W-:Y:S01]  /*5160*/  IMAD.MOV.U32 R15, RZ, RZ, 0x2ff ;  /* 0x000002ffff0f7424 */ /* 0x000fe200078e00ff */
[----:B------:R-:W-:Y:S04]  /*5170*/  STS.128 [UR4+0xbc0], R16 ;  /* 0x000bc010ff007988 */ /* 0x000fe80008000c04 */
[----:B------:R2:W-:Y:S01]  /*5180*/  STS.128 [UR4+0x1bf0], R12 ;  /* 0x001bf00cff007988 */ /* 0x0005e20008000c04 */
[----:B0-----:R-:W-:Y:S02]  /*5190*/  HFMA2 R4, -RZ, RZ, 0, 4.57763671875e-05 ;  /* 0x00000300ff047431 */ /* 0x001fe400000001ff */
[----:B------:R-:W-:Y:S01]  /*51a0*/  IMAD.MOV.U32 R5, RZ, RZ, 0x301 ;  /* 0x00000301ff057424 */ /* 0x000fe200078e00ff */
[----:B------:R-:W-:Y:S01]  /*51b0*/  MOV R6, 0x302 ;  /* 0x0000030200067802 */ /* 0x000fe20000000f00 */
[----:B------:R-:W-:Y:S01]  /*51c0*/  IMAD.MOV.U32 R7, RZ, RZ, 0x303 ;  /* 0x00000303ff077424 */ /* 0x000fe200078e00ff */
[----:B------:R-:W-:Y:S01]  /*51d0*/  STS.128 [UR4+0xbd0], R20 ;  /* 0x000bd014ff007988 */ /* 0x000fe20008000c04 */
[----:B-1----:R-:W-:-:S02]  /*51e0*/  HFMA2 R8, -RZ, RZ, 0, 4.60147857666015625e-05 ;  /* 0x00000304ff087431 */ /* 0x002fc400000001ff */
        /* <DEDUP_REMOVED lines=11> */
[----:B0-----:R-:W-:Y:S02]  /*52a0*/  HFMA2 R4, -RZ, RZ, 0, 4.6253204345703125e-05 ;  /* 0x00000308ff047431 */ /* 0x001fe400000001ff */
[----:B------:R-:W-:Y:S01]  /*52b0*/  IMAD.MOV.U32 R5, RZ, RZ, 0x309 ;  /* 0x00000309ff057424 */ /* 0x000fe200078e00ff */
[----:B------:R-:W-:Y:S01]  /*52c0*/  MOV R6, 0x30a ;  /* 0x0000030a00067802 */ /* 0x000fe20000000f00 */
[----:B------:R-:W-:Y:S01]  /*52d0*/  IMAD.MOV.U32 R7, RZ, RZ, 0x30b ;  /* 0x0000030bff077424 */ /* 0x000fe200078e00ff */
[----:B------:R-:W-:Y:S01]  /*52e0*/  STS.128 [UR4+0xbf0], R20 ;  /* 0x000bf014ff007988 */ /* 0x000fe20008000c04 */
[----:B-1----:R-:W-:-:S02]  /*52f0*/  HFMA2 R8, -RZ, RZ, 0, 4.64916229248046875e-05 ;  /* 0x0000030cff087431 */ /* 0x002fc400000001ff */
[----:B------:R-:W-:Y:S01]  /*5300*/  IMAD.MOV.U32 R9, RZ, RZ, 0x30d ;  /* 0x0000030dff097424 */ /* 0x000fe200078e00ff */
[----:B------:R-:W-:Y:S01]  /*5310*/  MOV R10, 0x30e ;  /* 0x0000030e000a7802 */ /* 0x000fe20000000f00 */
[----:B------:R-:W-:Y:S01]  /*5320*/  IMAD.MOV.U32 R11, RZ, RZ, 0x30f ;  /* 0x0000030fff0b7424 */ /* 0x000fe200078e00ff */
[----:B------:R0:W-:Y:S01]  /*5330*/  STS.128 [UR4+0x1c20], R4 ;  /* 0x001c2004ff007988 */ /* 0x0001e20008000c04 */
[----:B--2---:R-:W-:-:S03]  /*5340*/  HFMA2 R12, -RZ, RZ, 0, 4.673004150390625e-05 ;  /* 0x00000310ff0c7431 */ /* 0x004fc600000001ff */
[----:B------:R1:W-:Y:S01]  /*5350*/  STS.128 [UR4+0x1c30], R8 ;  /* 0x001c3008ff007988 */ /* 0x0003e20008000c04 */
[----:B------:R-:W-:Y:S01]  /*5360*/  IMAD.MOV.U32 R13, RZ, RZ, 0x311 ;  /* 0x00000311ff0d7424 */ /* 0x000fe200078e00ff */
[----:B------:R-:W-:Y:S01]  /*5370*/  MOV R14, 0x312 ;  /* 0x00000312000e7802 */ /* 0x000fe20000000f00 */
[----:B------:R-:W-:Y:S01]  /*5380*/  IMAD.MOV.U32 R15, RZ, RZ, 0x313 ;  /* 0x00000313ff0f7424 */ /* 0x000fe200078e00ff */
[----:B------:R-:W-:Y:S04]  /*5390*/  STS.128 [UR4+0xc10], R16 ;  /* 0x000c1010ff007988 */ /* 0x000fe80008000c04 */
[----:B------:R2:W-:Y:S01]  /*53a0*/  STS.128 [UR4+0x1c40], R12 ;  /* 0x001c400cff007988 */ /* 0x0005e20008000c04 */
[----:B0-----:R-:W-:Y:S02]  /*53b0*/  HFMA2 R4, -RZ, RZ, 0, 4.69684600830078125e-05 ;  /* 0x00000314ff047431 */ /* 0x001fe400000001ff */
[----:B------:R-:W-:Y:S01]  /*53c0*/  IMAD.MOV.U32 R5, RZ, RZ, 0x315 ;  /* 0x00000315ff057424 */ /* 0x000fe200078e00ff */
[----:B------:R-:W-:Y:S01]  /*53d0*/  MOV R6, 0x316 ;  /* 0x0000031600067802 */ /* 0x000fe20000000f00 */
[----:B------:R-:W-:Y:S01]  /*53e0*/  IMAD.MOV.U32 R7, RZ, RZ, 0x317 ;  /* 0x00000317ff077424 */ /* 0x000fe200078e00ff */
[----:B------:R-:W-:Y:S01]  /*53f0*/  STS.128 [UR4+0xc20], R20 ;  /* 0x000c2014ff007988 */ /* 0x000fe20008000c04 */
[----:B-1----:R-:W-:-:S02]  /*5400*/  HFMA2 R8, -RZ, RZ, 0, 4.7206878662109375e-05 ;  /* 0x00000318ff087431 */ /* 0x002fc400000001ff */
        /* <DEDUP_REMOVED lines=10> */
[----:B------:R-:W-:Y:S01]  /*54b0*/  STS.128 [UR4+0xc40], R20 ;  /* 0x000c4014ff007988 */ /* 0x000fe20008000c04 */
[----:B0-----:R-:W-:Y:S02]  /*54c0*/  HFMA2 R4, -RZ, RZ, 0, 4.74452972412109375e-05 ;  /* 0x0000031cff047431 */ /* 0x001fe400000001ff */
[----:B------:R-:W-:Y:S01]  /*54d0*/  IMAD.MOV.U32 R5, RZ, RZ, 0x31d ;  /* 0x0000031dff057424 */ /* 0x000fe200078e00ff */
[----:B------:R-:W-:Y:S01]  /*54e0*/  MOV R6, 0x31e ;  /* 0x0000031e00067802 */ /* 0x000fe20000000f00 */
[----:B------:R-:W-:Y:S01]  /*54f0*/  IMAD.MOV.U32 R7, RZ, RZ, 0x31f ;  /* 0x0000031fff077424 */ /* 0x000fe200078e00ff */
[----:B------:R-:W-:Y:S01]  /*5500*/  STS.128 [UR4+0xc50], R12 ;  /* 0x000c500cff007988 */ /* 0x000fe20008000c04 */
[----:B-1----:R-:W-:-:S02]  /*5510*/  HFMA2 R8, -RZ, RZ, 0, 4.76837158203125e-05 ;  /* 0x00000320ff087431 */ /* 0x002fc400000001ff */
[----:B------:R-:W-:Y:S01]  /*5520*/  IMAD.MOV.U32 R9, RZ, RZ, 0x321 ;  /* 0x00000321ff097424 */ /* 0x000fe200078e00ff */
[----:B------:R-:W-:Y:S01]  /*5530*/  MOV R10, 0x322 ;  /* 0x00000322000a7802 */ /* 0x000fe20000000f00 */
[----:B------:R-:W-:Y:S01]  /*5540*/  IMAD.MOV.U32 R11, RZ, RZ, 0x323 ;  /* 0x00000323ff0b7424 */ /* 0x000fe200078e00ff */
[----:B------:R-:W-:Y:S04]  /*5550*/  STS.128 [UR4+0xc60], R16 ;  /* 0x000c6010ff007988 */ /* 0x000fe80008000c04 */
[----:B------:R-:W-:Y:S04]  /*5560*/  STS.128 [UR4+0xc70], R20 ;  /* 0x000c7014ff007988 */ /* 0x000fe80008000c04 */
[----:B------:R0:W-:Y:S04]  /*5570*/  STS.128 [UR4+0x1c70], R4 ;  /* 0x001c7004ff007988 */ /* 0x0001e80008000c04 */
[----:B------:R-:W-:Y:S04]  /*5580*/  STS.128 [UR4+0xc80], R12 ;  /* 0x000c800cff007988 */ /* 0x000fe80008000c04 */
[----:B------:R1:W-:Y:S04]  /*5590*/  STS.128 [UR4+0x1c80], R8 ;  /* 0x001c8008ff007988 */ /* 0x0003e80008000c04 */
[----:B------:R2:W-:Y:S01]  /*55a0*/  STS.128 [UR4+0xc90], R12 ;  /* 0x000c900cff007988 */ /* 0x0005e20008000c04 */
[----:B0-----:R-:W-:-:S02]  /*55b0*/  HFMA2 R4, -RZ, RZ, 0, 4.79221343994140625e-05 ;  /* 0x00000324ff047431 */ /* 0x001fc400000001ff */
[----:B------:R-:W-:Y:S01]  /*55c0*/  IMAD.MOV.U32 R5, RZ, RZ, 0x325 ;  /* 0x00000325ff057424 */ /* 0x000fe200078e00ff */
[----:B------:R-:W-:Y:S01]  /*55d0*/  MOV R6, 0x326 ;  /* 0x0000032600067802 */ /* 0x000fe20000000f00 */
[----:B------:R-:W-:Y:S01]  /*55e0*/  IMAD.MOV.U32 R7, RZ, RZ, 0x327 ;  /* 0x00000327ff077424 */ /* 0x000fe200078e00ff */
[----:B------:R-:W-:Y:S01]  /*55f0*/  STS.128 [UR4+0xca0], R16 ;  /* 0x000ca010ff007988 */ /* 0x000fe20008000c04 */
[----:B-1----:R-:W-:Y:S02]  /*5600*/  HFMA2 R8, -RZ, RZ, 0, 4.8160552978515625e-05 ;  /* 0x00000328ff087431 */ /* 0x002fe400000001ff */
[----:B------:R-:W-:Y:S01]  /*5610*/  IMAD.MOV.U32 R9, RZ, RZ, 0x329 ;  /* 0x00000329ff097424 */ /* 0x000fe200078e00ff */
[----:B------:R-:W-:Y:S01]  /*5620*/  MOV R10, 0x32a ;  /* 0x0000032a000a7802 */ /* 0x000fe20000000f00 */
[----:B------:R-:W-:Y:S01]  /*5630*/  IMAD.MOV.U32 R11, RZ, RZ, 0x32b ;  /* 0x0000032bff0b7424 */ /* 0x000fe200078e00ff */
[----:B------:R0:W-:Y:S01]  /*5640*/  STS.128 [UR4+0x1c90], R4 ;  /* 0x001c9004ff007988 */ /* 0x0001e20008000c04 */
[----:B--2---:R-:W-:-:S02]  /*5650*/  HFMA2 R12, -RZ, RZ, 0, 4.88758087158203125e-05 ;  /* 0x00000334ff0c7431 */ /* 0x004fc400000001ff */
[----:B------:R-:W-:Y:S01]  /*5660*/  IMAD.MOV.U32 R13, RZ, RZ, 0x335 ;  /* 0x00000335ff0d7424 */ /* 0x000fe200078e00ff */
[----:B------:R-:W-:Y:S01]  /*5670*/  MOV R14, 0x336 ;  /* 0x00000336000e7802 */ /* 0x000fe20000000f00 */
[----:B------:R1:W-:Y:S01]  /*5680*/  STS.128 [UR4+0x1ca0], R8 ;  /* 0x001ca008ff007988 */ /* 0x0003e20008000c04 */
[----:B------:R-:W-:-:S03]  /*5690*/  IMAD.MOV.U32 R15, RZ, RZ, 0x337 ;  /* 0x00000337ff0f7424 */ /* 0x000fc600078e00ff */
[----:B------:R-:W-:Y:S04]  /*56a0*/  STS.128 [UR4+0xcb0], R20 ;  /* 0x000cb014ff007988 */ /* 0x000fe80008000c04 */
[----:B------:R2:W-:Y:S01]  /*56b0*/  STS.128 [UR4+0x1cd0], R12 ;  /* 0x001cd00cff007988 */ /* 0x0005e20008000c04 */
[----:B0-----:R-:W-:Y:S02]  /*56c0*/  HFMA2 R4, -RZ, RZ, 0, 4.83989715576171875e-05 ;  /* 0x0000032cff047431 */ /* 0x001fe400000001ff */
[----:B------:R-:W-:Y:S01]  /*56d0*/  IMAD.MOV.U32 R5, RZ, RZ, 0x32d ;  /* 0x0000032dff057424 */ /* 0x000fe200078e00ff */
[----:B------:R-:W-:Y:S01]  /*56e0*/  MOV R6, 0x32e ;  /* 0x0000032e00067802 */ /* 0x000fe20000000f00 */
[----:B------:R-:W-:Y:S02]  /*56f0*/  IMAD.MOV.U32 R7, RZ, RZ, 0x32f ;  /* 0x0000032fff077424 */ /* 0x000fe400078e00ff */
[----:B-1----:R-:W-:-:S02]  /*5700*/  HFMA2 R8, -RZ, RZ, 0, 4.863739013671875e-05 ;  /* 0x00000330ff087431 */ /* 0x002fc400000001ff */
[----:B------:R-:W-:Y:S01]  /*5710*/  IMAD.MOV.U32 R9, RZ, RZ, 0x331 ;  /* 0x00000331ff097424 */ /* 0x000fe200078e00ff */
[----:B------:R-:W-:Y:S01]  /*5720*/  MOV R10, 0x332 ;  /* 0x00000332000a7802 */ /* 0x000fe20000000f00 */
[----:B------:R-:W-:Y:S01]  /*5730*/  IMAD.MOV.U32 R11, RZ, RZ, 0x333 ;  /* 0x00000333ff0b7424 */ /* 0x000fe200078e00ff */
[----:B------:R0:W-:Y:S04]  /*5740*/  STS.128 [UR4+0x1cb0], R4 ;  /* 0x001cb004ff007988 */ /* 0x0001e80008000c04 */
[----:B------:R1:W-:Y:S01]  /*5750*/  STS.128 [UR4+0x1cc0], R8 ;  /* 0x001cc008ff007988 */ /* 0x0003e20008000c04 */
[----:B--2---:R-:W-:Y:S02]  /*5760*/  HFMA2 R12, -RZ, RZ, -0.0 , 0 ;  /* 0x80000000ff0c7431 */ /* 0x004fe400000001ff */
[----:B------:R-:W-:Y:S01]  /*5770*/  IMAD.MOV.U32 R13, RZ, RZ, -0x80000000 ;  /* 0x80000000ff0d7424 */ /* 0x000fe200078e00ff */
[----:B------:R-:W-:Y:S01]  /*5780*/  MOV R14, 0x80000000 ;  /* 0x80000000000e7802 */ /* 0x000fe20000000f00 */
[----:B------:R-:W-:Y:S01]  /*5790*/  IMAD.MOV.U32 R15, RZ, RZ, -0x80000000 ;  /* 0x80000000ff0f7424 */ /* 0x000fe200078e00ff */
[----:B------:R-:W-:Y:S04]  /*57a0*/  STS.128 [UR4+0xcc0], R16 ;  /* 0x000cc010ff007988 */ /* 0x000fe80008000c04 */
[----:B------:R2:W-:Y:S01]  /*57b0*/  STS.128 [UR4+0xce0], R12 ;  /* 0x000ce00cff007988 */ /* 0x0005e20008000c04 */
[----:B0-----:R-:W-:-:S02]  /*57c0*/  HFMA2 R4, -RZ, RZ, 0, 4.9114227294921875e-05 ;  /* 0x00000338ff047431 */ /* 0x001fc400000001ff */
[----:B------:R-:W-:Y:S01]  /*57d0*/  IMAD.MOV.U32 R5, RZ, RZ, 0x339 ;  /* 0x00000339ff057424 */ /* 0x000fe200078e00ff */
[----:B------:R-:W-:Y:S01]  /*57e0*/  MOV R6, 0x33a ;  /* 0x0000033a00067802 */ /* 0x000fe20000000f00 */
[----:B------:R-:W-:Y:S02]  /*57f0*/  IMAD.MOV.U32 R7, RZ, RZ, 0x33b ;  /* 0x0000033bff077424 */ /* 0x000fe400078e00ff */
[----:B-1----:R-:W-:Y:S02]  /*5800*/  HFMA2 R8, -RZ, RZ, 0, 4.93526458740234375e-05 ;  /* 0x0000033cff087431 */ /* 0x002fe400000001ff */
[----:B------:R-:W-:Y:S01]  /*5810*/  IMAD.MOV.U32 R9, RZ, RZ, 0x33d ;  /* 0x0000033dff097424 */ /* 0x000fe200078e00ff */
[----:B------:R-:W-:Y:S01]  /*5820*/  MOV R10, 0x33e ;  /* 0x0000033e000a7802 */ /* 0x000fe20000000f00 */
[----:B------:R-:W-:Y:S01]  /*5830*/  IMAD.MOV.U32 R11, RZ, RZ, 0x33f ;  /* 0x0000033fff0b7424 */ /* 0x000fe200078e00ff */
[----:B------:R0:W-:Y:S04]  /*5840*/  STS.128 [UR4+0x1ce0], R4 ;  /* 0x001ce004ff007988 */ /* 0x0001e80008000c04 */
[----:B------:R1:W-:Y:S01]  /*5850*/  STS.128 [UR4+0x1cf0], R8 ;  /* 0x001cf008ff007988 */ /* 0x0003e20008000c04 */
[----:B--2---:R-:W-:-:S02]  /*5860*/  HFMA2 R12, -RZ, RZ, 0, 5.0067901611328125e-05 ;  /* 0x00000348ff0c7431 */ /* 0x004fc400000001ff */
[----:B------:R-:W-:Y:S01]  /*5870*/  IMAD.MOV.U32 R13, RZ, RZ, 0x349 ;  /* 0x00000349ff0d7424 */ /* 0x000fe200078e00ff */
[----:B------:R-:W-:Y:S01]  /*5880*/  MOV R14, 0x34a ;  /* 0x0000034a000e7802 */ /* 0x000fe20000000f00 */
[----:B------:R-:W-:Y:S01]  /*5890*/  IMAD.MOV.U32 R15, RZ, RZ, 0x34b ;  /* 0x0000034bff0f7424 */ /* 0x000fe200078e00ff */
[----:B------:R-:W-:Y:S04]  /*58a0*/  STS.128 [UR4+0xcd0], R20 ;  /* 0x000cd014ff007988 */ /* 0x000fe80008000c04 */
[----:B------:R2:W-:Y:S01]  /*58b0*/  STS.128 [UR4+0x1d20], R12 ;  /* 0x001d200cff007988 */ /* 0x0005e20008000c04 */
[----:B0-----:R-:W-:Y:S02]  /*58c0*/  HFMA2 R4, -RZ, RZ, 0, 4.9591064453125e-05 ;  /* 0x00000340ff047431 */ /* 0x001fe400000001ff */
[----:B------:R-:W-:Y:S01]  /*58d0*/  IMAD.MOV.U32 R5, RZ, RZ, 0x341 ;  /* 0x00000341ff057424 */ /* 0x000fe200078e00ff */
[----:B------:R-:W-:Y:S01]  /*58e0*/  MOV R6, 0x342 ;  /* 0x0000034200067802 */ /* 0x000fe20000000f00 */
[----:B------:R-:W-:-:S02]  /*58f0*/  IMAD.MOV.U32 R7, RZ, RZ, 0x343 ;  /* 0x00000343ff077424 */ /* 0x000fc400078e00ff */
[----:B-1----:R-:W-:Y:S02]  /*5900*/  HFMA2 R8, -RZ, RZ, 0, 4.98294830322265625e-05 ;  /* 0x00000344ff087431 */ /* 0x002fe400000001ff */
[----:B------:R-:W-:Y:S01]  /*5910*/  IMAD.MOV.U32 R9, RZ, RZ, 0x345 ;  /* 0x00000345ff097424 */ /* 0x000fe200078e00ff */
[----:B------:R-:W-:Y:S01]  /*5920*/  MOV R10, 0x346 ;  /* 0x00000346000a7802 */ /* 0x000fe20000000f00 */
[----:B------:R-:W-:Y:S01]  /*5930*/  IMAD.MOV.U32 R11, RZ, RZ, 0x347 ;  /* 0x00000347ff0b7424 */ /* 0x000fe200078e00ff */
[----:B------:R0:W-:Y:S04]  /*5940*/  STS.128 [UR4+0x1d00], R4 ;  /* 0x001d0004ff007988 */ /* 0x0001e80008000c04 */
[----:B------:R1:W-:Y:S01]  /*5950*/  STS.128 [UR4+0x1d10], R8 ;  /* 0x001d1008ff007988 */ /* 0x0003e20008000c04 */
[----:B--2---:R-:W-:-:S02]  /*5960*/  HFMA2 R12, -RZ, RZ, -0.0 , 0 ;  /* 0x80000000ff0c7431 */ /* 0x004fc400000001ff */
[----:B------:R-:W-:Y:S01]  /*5970*/  IMAD.MOV.U32 R13, RZ, RZ, -0x80000000 ;  /* 0x80000000ff0d7424 */ /* 0x000fe200078e00ff */
[----:B------:R-:W-:Y:S01]  /*5980*/  MOV R14, 0x80000000 ;  /* 0x80000000000e7802 */ /* 0x000fe20000000f00 */
[----:B------:R-:W-:Y:S01]  /*5990*/  IMAD.MOV.U32 R15, RZ, RZ, -0x80000000 ;  /* 0x80000000ff0f7424 */ /* 0x000fe200078e00ff */
[----:B------:R-:W-:Y:S04]  /*59a0*/  STS.128 [UR4+0xcf0], R16 ;  /* 0x000cf010ff007988 */ /* 0x000fe80008000c04 */
[----:B------:R2:W-:Y:S01]  /*59b0*/  STS.128 [UR4+0xd30], R12 ;  /* 0x000d300cff007988 */ /* 0x0005e20008000c04 */
[----:B0-----:R-:W-:Y:S02]  /*59c0*/  HFMA2 R4, -RZ, RZ, 0, 5.03063201904296875e-05 ;  /* 0x0000034cff047431 */ /* 0x001fe400000001ff */
[----:B------:R-:W-:Y:S01]  /*59d0*/  IMAD.MOV.U32 R5, RZ, RZ, 0x34d ;  /* 0x0000034dff057424 */ /* 0x000fe200078e00ff */
[----:B------:R-:W-:Y:S01]  /*59e0*/  MOV R6, 0x34e ;  /* 0x0000034e00067802 */ /* 0x000fe20000000f00 */
[----:B------:R-:W-:-:S02]  /*59f0*/  IMAD.MOV.U32 R7, RZ, RZ, 0x34f ;  /* 0x0000034fff077424 */ /* 0x000fc400078e00ff */
[----:B-1----:R-:W-:Y:S02]  /*5a00*/  HFMA2 R8, -RZ, RZ, 0, 5.054473876953125e-05 ;  /* 0x00000350ff087431 */ /* 0x002fe400000001ff */
[----:B------:R-:W-:Y:S01]  /*5a10*/  IMAD.MOV.U32 R9, RZ, RZ, 0x351 ;  /* 0x00000351ff097424 */ /* 0x000fe200078e00ff */
[----:B------:R-:W-:Y:S01]  /*5a20*/  MOV R10, 0x352 ;  /* 0x00000352000a7802 */ /* 0x000fe20000000f00 */
[----:B------:R-:W-:Y:S01]  /*5a30*/  IMAD.MOV.U32 R11, RZ, RZ, 0x353 ;  /* 0x00000353ff0b7424 */ /* 0x000fe200078e00ff */
[----:B------:R0:W-:Y:S04]  /*5a40*/  STS.128 [UR4+0x1d30], R4 ;  /* 0x001d3004ff007988 */ /* 0x0001e80008000c04 */
[----:B------:R1:W-:Y:S01]  /*5a50*/  STS.128 [UR4+0x1d40], R8 ;  /* 0x001d4008ff007988 */ /* 0x0003e20008000c04 */
[----:B--2---:R-:W-:-:S02]  /*5a60*/  HFMA2 R12, -RZ, RZ, 0, 5.12599945068359375e-05 ;  /* 0x0000035cff0c7431 */ /* 0x004fc400000001ff */
[----:B------:R-:W-:Y:S01]  /*5a70*/  IMAD.MOV.U32 R13, RZ, RZ, 0x35d ;  /* 0x0000035dff0d7424 */ /* 0x000fe200078e00ff */
[----:B------:R-:W-:Y:S01]  /*5a80*/  MOV R14, 0x35e ;  /* 0x0000035e000e7802 */ /* 0x000fe20000000f00 */
[----:B------:R-:W-:Y:S01]  /*5a90*/  IMAD.MOV.U32 R15, RZ, RZ, 0x35f ;  /* 0x0000035fff0f7424 */ /* 0x000fe200078e00ff */
[----:B------:R-:W-:Y:S04]  /*5aa0*/  STS.128 [UR4+0xd00], R20 ;  /* 0x000d0014ff007988 */ /* 0x000fe80008000c04 */
[----:B------:R2:W-:Y:S01]  /*5ab0*/  STS.128 [UR4+0x1d70], R12 ;  /* 0x001d700cff007988 */ /* 0x0005e20008000c04 */
[----:B0-----:R-:W-:Y:S02]  /*5ac0*/  HFMA2 R4, -RZ, RZ, 0, 5.07831573486328125e-05 ;  /* 0x00000354ff047431 */ /* 0x001fe400000001ff */
[----:B------:R-:W-:Y:S01]  /*5ad0*/  IMAD.MOV.U32 R5, RZ, RZ, 0x355 ;  /* 0x00000355ff057424 */ /* 0x000fe200078e00ff */
[----:B------:R-:W-:Y:S01]  /*5ae0*/  MOV R6, 0x356 ;  /* 0x0000035600067802 */ /* 0x000fe20000000f00 */
[----:B------:R-:W-:-:S02]  /*5af0*/  IMAD.MOV.U32 R7, RZ, RZ, 0x357 ;  /* 0x00000357ff077424 */ /* 0x000fc400078e00ff */
[----:B-1----:R-:W-:Y:S02]  /*5b00*/  HFMA2 R8, -RZ, RZ, 0, 5.1021575927734375e-05 ;  /* 0x00000358ff087431 */ /* 0x002fe400000001ff */
        /* <DEDUP_REMOVED lines=11> */
[----:B0-----:R-:W-:Y:S02]  /*5bc0*/  HFMA2 R4, -RZ, RZ, 0, 5.14984130859375e-05 ;  /* 0x00000360ff047431 */ /* 0x001fe400000001ff */
[----:B------:R-:W-:Y:S01]  /*5bd0*/  IMAD.MOV.U32 R5, RZ, RZ, 0x361 ;  /* 0x00000361ff057424 */ /* 0x000fe200078e00ff */
[----:B------:R-:W-:Y:S01]  /*5be0*/  MOV R6, 0x362 ;  /* 0x0000036200067802 */ /* 0x000fe20000000f00 */
[----:B------:R-:W-:-:S02]  /*5bf0*/  IMAD.MOV.U32 R7, RZ, RZ, 0x363 ;  /* 0x00000363ff077424 */ /* 0x000fc400078e00ff */
[----:B-1----:R-:W-:Y:S02]  /*5c00*/  HFMA2 R8, -RZ, RZ, 0, 5.17368316650390625e-05 ;  /* 0x00000364ff087431 */ /* 0x002fe400000001ff */
[----:B------:R-:W-:Y:S01]  /*5c10*/  IMAD.MOV.U32 R9, RZ, RZ, 0x365 ;  /* 0x00000365ff097424 */ /* 0x000fe200078e00ff */
[----:B------:R-:W-:Y:S01]  /*5c20*/  MOV R10, 0x366 ;  /* 0x00000366000a7802 */ /* 0x000fe20000000f00 */
[----:B------:R-:W-:Y:S01]  /*5c30*/  IMAD.MOV.U32 R11, RZ, RZ, 0x367 ;  /* 0x00000367ff0b7424 */ /* 0x000fe200078e00ff */
[----:B------:R0:W-:Y:S04]  /*5c40*/  STS.128 [UR4+0x1d80], R4 ;  /* 0x001d8004ff007988 */ /* 0x0001e80008000c04 */
[----:B------:R1:W-:Y:S01]  /*5c50*/  STS.128 [UR4+0x1d90], R8 ;  /* 0x001d9008ff007988 */ /* 0x0003e20008000c04 */
[----:B--2---:R-:W-:-:S02]  /*5c60*/  HFMA2 R12, -RZ, RZ, 0, 5.245208740234375e-05 ;  /* 0x00000370ff0c7431 */ /* 0x004fc400000001ff */
[----:B------:R-:W-:Y:S01]  /*5c70*/  IMAD.MOV.U32 R13, RZ, RZ, 0x371 ;  /* 0x00000371ff0d7424 */ /* 0x000fe200078e00ff */
[----:B------:R-:W-:Y:S01]  /*5c80*/  MOV R14, 0x372 ;  /* 0x00000372000e7802 */ /* 0x000fe20000000f00 */
[----:B------:R-:W-:Y:S01]  /*5c90*/  IMAD.MOV.U32 R15, RZ, RZ, 0x373 ;  /* 0x00000373ff0f7424 */ /* 0x000fe200078e00ff */
[----:B------:R-:W-:Y:S04]  /*5ca0*/  STS.128 [UR4+0xd20], R20 ;  /* 0x000d2014ff007988 */ /* 0x000fe80008000c04 */
[----:B------:R2:W-:Y:S01]  /*5cb0*/  STS.128 [UR4+0x1dc0], R12 ;  /* 0x001dc00cff007988 */ /* 0x0005e20008000c04 */
[----:B0-----:R-:W-:Y:S02]  /*5cc0*/  HFMA2 R4, -RZ, RZ, 0, 5.1975250244140625e-05 ;  /* 0x00000368ff047431 */ /* 0x001fe400000001ff */
[----:B------:R-:W-:Y:S01]  /*5cd0*/  IMAD.MOV.U32 R5, RZ, RZ, 0x369 ;  /* 0x00000369ff057424 */ /* 0x000fe200078e00ff */
[----:B------:R-:W-:Y:S01]  /*5ce0*/  MOV R6, 0x36a ;  /* 0x0000036a00067802 */ /* 0x000fe20000000f00 */
[----:B------:R-:W-:-:S02]  /*5cf0*/  IMAD.MOV.U32 R7, RZ, RZ, 0x36b ;  /* 0x0000036bff077424 */ /* 0x000fc400078e00ff */
[----:B-1----:R-:W-:Y:S02]  /*5d00*/  HFMA2 R8, -RZ, RZ, 0, 5.22136688232421875e-05 ;  /* 0x0000036cff087431 */ /* 0x002fe400000001ff */
        /* <DEDUP_REMOVED lines=11> */
[----:B0-----:R-:W-:Y:S02]  /*5dc0*/  HFMA2 R4, -RZ, RZ, 0, 5.26905059814453125e-05 ;  /* 0x00000374ff047431 */ /* 0x001fe400000001ff */
[----:B------:R-:W-:Y:S01]  /*5dd0*/  IMAD.MOV.U32 R5, RZ, RZ, 0x375 ;  /* 0x00000375ff057424 */ /* 0x000fe200078e00ff */
[----:B------:R-:W-:Y:S01]  /*5de0*/  MOV R6, 0x376 ;  /* 0x0000037600067802 */ /* 0x000fe20000000f00 */
[----:B------:R-:W-:-:S02]  /*5df0*/  IMAD.MOV.U32 R7, RZ, RZ, 0x377 ;  /* 0x00000377ff077424 */ /* 0x000fc400078e00ff */
[----:B-1----:R-:W-:Y:S02]  /*5e00*/  HFMA2 R8, -RZ, RZ, 0, 5.2928924560546875e-05 ;  /* 0x00000378ff087431 */ /* 0x002fe400000001ff */
[----:B------:R-:W-:Y:S01]  /*5e10*/  IMAD.MOV.U32 R9, RZ, RZ, 0x379 ;  /* 0x00000379ff097424 */ /* 0x000fe200078e00ff */
[----:B------:R-:W-:Y:S01]  /*5e20*/  MOV R10, 0x37a ;  /* 0x0000037a000a7802 */ /* 0x000fe20000000f00 */
[----:B------:R-:W-:Y:S01]  /*5e30*/  IMAD.MOV.U32 R11, RZ, RZ, 0x37b ;  /* 0x0000037bff0b7424 */ /* 0x000fe200078e00ff */
[----:B------:R0:W-:Y:S04]  /*5e40*/  STS.128 [UR4+0x1dd0], R4 ;  /* 0x001dd004ff007988 */ /* 0x0001e80008000c04 */
[----:B------:R1:W-:Y:S01]  /*5e50*/  STS.128 [UR4+0x1de0], R8 ;  /* 0x001de008ff007988 */ /* 0x0003e20008000c04 */
[----:B--2---:R-:W-:-:S02]  /*5e60*/  HFMA2 R12, -RZ, RZ, 0, 5.36441802978515625e-05 ;  /* 0x00000384ff0c7431 */ /* 0x004fc400000001ff */
[----:B------:R-:W-:Y:S01]  /*5e70*/  IMAD.MOV.U32 R13, RZ, RZ, 0x385 ;  /* 0x00000385ff0d7424 */ /* 0x000fe200078e00ff */
[----:B------:R-:W-:Y:S01]  /*5e80*/  MOV R14, 0x386 ;  /* 0x00000386000e7802 */ /* 0x000fe20000000f00 */
[----:B------:R-:W-:Y:S01]  /*5e90*/  IMAD.MOV.U32 R15, RZ, RZ, 0x387 ;  /* 0x00000387ff0f7424 */ /* 0x000fe200078e00ff */
[----:B------:R-:W-:Y:S04]  /*5ea0*/  STS.128 [UR4+0xd50], R20 ;  /* 0x000d5014ff007988 */ /* 0x000fe80008000c04 */
[----:B------:R2:W-:Y:S01]  /*5eb0*/  STS.128 [UR4+0x1e10], R12 ;  /* 0x001e100cff007988 */ /* 0x0005e20008000c04 */
[----:B0-----:R-:W-:Y:S02]  /*5ec0*/  HFMA2 R4, -RZ, RZ, 0, 5.31673431396484375e-05 ;  /* 0x0000037cff047431 */ /* 0x001fe400000001ff */
[----:B------:R-:W-:Y:S01]  /*5ed0*/  IMAD.MOV.U32 R5, RZ, RZ, 0x37d ;  /* 0x0000037dff057424 */ /* 0x000fe200078e00ff */
[----:B------:R-:W-:Y:S01]  /*5ee0*/  MOV R6, 0x37e ;  /* 0x0000037e00067802 */ /* 0x000fe20000000f00 */
[----:B------:R-:W-:-:S02]  /*5ef0*/  IMAD.MOV.U32 R7, RZ, RZ, 0x37f ;  /* 0x0000037fff077424 */ /* 0x000fc400078e00ff */
[----:B-1----:R-:W-:Y:S02]  /*5f00*/  HFMA2 R8, -RZ, RZ, 0, 5.340576171875e-05 ;  /* 0x00000380ff087431 */ /* 0x002fe400000001ff */
        /* <DEDUP_REMOVED lines=11> */
[----:B0-----:R-:W-:Y:S02]  /*5fc0*/  HFMA2 R4, -RZ, RZ, 0, 5.3882598876953125e-05 ;  /* 0x00000388ff047431 */ /* 0x001fe400000001ff */
[----:B------:R-:W-:Y:S01]  /*5fd0*/  IMAD.MOV.U32 R5, RZ, RZ, 0x389 ;  /* 0x00000389ff057424 */ /* 0x000fe200078e00ff */
[----:B------:R-:W-:Y:S01]  /*5fe0*/  MOV R6, 0x38a ;  /* 0x0000038a00067802 */ /* 0x000fe20000000f00 */
[----:B------:R-:W-:-:S02]  /*5ff0*/  IMAD.MOV.U32 R7, RZ, RZ, 0x38b ;  /* 0x0000038bff077424 */ /* 0x000fc400078e00ff */
[----:B-1----:R-:W-:Y:S02]  /*6000*/  HFMA2 R8, -RZ, RZ, 0, 5.41210174560546875e-05 ;  /* 0x0000038cff087431 */ /* 0x002fe400000001ff */
[----:B------:R-:W-:Y:S01]  /*6010*/  IMAD.MOV.U32 R9, RZ, RZ, 0x38d ;  /* 0x0000038dff097424 */ /* 0x000fe200078e00ff */
[----:B------:R-:W-:Y:S01]  /*6020*/  MOV R10, 0x38e ;  /* 0x0000038e000a7802 */ /* 0x000fe20000000f00 */
[----:B------:R-:W-:Y:S01]  /*6030*/  IMAD.MOV.U32 R11, RZ, RZ, 0x38f ;  /* 0x0000038fff0b7424 */ /* 0x000fe200078e00ff */
[----:B------:R0:W-:Y:S04]  /*6040*/  STS.128 [UR4+0x1e20], R4 ;  /* 0x001e2004ff007988 */ /* 0x0001e80008000c04 */
[----:B------:R1:W-:Y:S01]  /*6050*/  STS.128 [UR4+0x1e30], R8 ;  /* 0x001e3008ff007988 */ /* 0x0003e20008000c04 */
[----:B--2---:R-:W-:-:S02]  /*6060*/  HFMA2 R12, -RZ, RZ, 0, 5.4836273193359375e-05 ;  /* 0x00000398ff0c7431 */ /* 0x004fc400000001ff */
[----:B------:R-:W-:Y:S01]  /*6070*/  IMAD.MOV.U32 R13, RZ, RZ, 0x399 ;  /* 0x00000399ff0d7424 */ /* 0x000fe200078e00ff */
[----:B------:R-:W-:Y:S01]  /*6080*/  MOV R14, 0x39a ;  /* 0x0000039a000e7802 */ /* 0x000fe20000000f00 */
[----:B------:R-:W-:Y:S01]  /*6090*/  IMAD.MOV.U32 R15, RZ, RZ, 0x39b ;  /* 0x0000039bff0f7424 */ /* 0x000fe200078e00ff */
[----:B------:R-:W-:Y:S04]  /*60a0*/  STS.128 [UR4+0xd70], R20 ;  /* 0x000d7014ff007988 */ /* 0x000fe80008000c04 */
[----:B------:R2:W-:Y:S01]  /*60b0*/  STS.128 [UR4+0x1e60], R12 ;  /* 0x001e600cff007988 */ /* 0x0005e20008000c04 */
[----:B0-----:R-:W-:Y:S02]  /*60c0*/  HFMA2 R4, -RZ, RZ, 0, 5.435943603515625e-05 ;  /* 0x00000390ff047431 */ /* 0x001fe400000001ff */
[----:B------:R-:W-:Y:S01]  /*60d0*/  IMAD.MOV.U32 R5, RZ, RZ, 0x391 ;  /* 0x00000391ff057424 */ /* 0x000fe200078e00ff */
[----:B------:R-:W-:Y:S01]  /*60e0*/  MOV R6, 0x392 ;  /* 0x0000039200067802 */ /* 0x000fe20000000f00 */
[----:B------:R-:W-:-:S02]  /*60f0*/  IMAD.MOV.U32 R7, RZ, RZ, 0x393 ;  /* 0x00000393ff077424 */ /* 0x000fc400078e00ff */
[----:B-1----:R-:W-:Y:S02]  /*6100*/  HFMA2 R8, -RZ, RZ, 0, 5.45978546142578125e-05 ;  /* 0x00000394ff087431 */ /* 0x002fe400000001ff */
        /* <DEDUP_REMOVED lines=11> */
[----:B0-----:R-:W-:Y:S02]  /*61c0*/  HFMA2 R4, -RZ, RZ, 0, 5.50746917724609375e-05 ;  /* 0x0000039cff047431 */ /* 0x001fe400000001ff */
[----:B------:R-:W-:Y:S01]  /*61d0*/  IMAD.MOV.U32 R5, RZ, RZ, 0x39d ;  /* 0x0000039dff057424 */ /* 0x000fe200078e00ff */
[----:B------:R-:W-:Y:S01]  /*61e0*/  MOV R6, 0x39e ;  /* 0x0000039e00067802 */ /* 0x000fe20000000f00 */
[----:B------:R-:W-:-:S02]  /*61f0*/  IMAD.MOV.U32 R7, RZ, RZ, 0x39f ;  /* 0x0000039fff077424 */ /* 0x000fc400078e00ff */
[----:B-1----:R-:W-:Y:S02]  /*6200*/  HFMA2 R8, -RZ, RZ, 0, 5.53131103515625e-05 ;  /* 0x000003a0ff087431 */ /* 0x002fe400000001ff */
[----:B------:R-:W-:Y:S01]  /*6210*/  IMAD.MOV.U32 R9, RZ, RZ, 0x3a1 ;  /* 0x000003a1ff097424 */ /* 0x000fe200078e00ff */
[----:B------:R-:W-:Y:S01]  /*6220*/  MOV R10, 0x3a2 ;  /* 0x000003a2000a7802 */ /* 0x000fe20000000f00 */
[----:B------:R-:W-:Y:S01]  /*6230*/  IMAD.MOV.U32 R11, RZ, RZ, 0x3a3 ;  /* 0x000003a3ff0b7424 */ /* 0x000fe200078e00ff */
[----:B------:R0:W-:Y:S04]  /*6240*/  STS.128 [UR4+0x1e70], R4 ;  /* 0x001e7004ff007988 */ /* 0x0001e80008000c04 */
[----:B------:R1:W-:Y:S01]  /*6250*/  STS.128 [UR4+0x1e80], R8 ;  /* 0x001e8008ff007988 */ /* 0x0003e20008000c04 */
[----:B--2---:R-:W-:-:S02]  /*6260*/  HFMA2 R12, -RZ, RZ, 0, 5.60283660888671875e-05 ;  /* 0x000003acff0c7431 */ /* 0x004fc400000001ff */
[----:B------:R-:W-:Y:S01]  /*6270*/  IMAD.MOV.U32 R13, RZ, RZ, 0x3ad ;  /* 0x000003adff0d7424 */ /* 0x000fe200078e00ff */
[----:B------:R-:W-:Y:S01]  /*6280*/  MOV R14, 0x3ae ;  /* 0x000003ae000e7802 */ /* 0x000fe20000000f00 */
[----:B------:R-:W-:Y:S01]  /*6290*/  IMAD.MOV.U32 R15, RZ, RZ, 0x3af ;  /* 0x000003afff0f7424 */ /* 0x000fe200078e00ff */
[----:B------:R-:W-:Y:S04]  /*62a0*/  STS.128 [UR4+0xda0], R20 ;  /* 0x000da014ff007988 */ /* 0x000fe80008000c04 */
[----:B------:R2:W-:Y:S01]  /*62b0*/  STS.128 [UR4+0x1eb0], R12 ;  /* 0x001eb00cff007988 */ /* 0x0005e20008000c04 */
[----:B0-----:R-:W-:Y:S02]  /*62c0*/  HFMA2 R4, -RZ, RZ, 0, 5.55515289306640625e-05 ;  /* 0x000003a4ff047431 */ /* 0x001fe400000001ff */
[----:B------:R-:W-:Y:S01]  /*62d0*/  IMAD.MOV.U32 R5, RZ, RZ, 0x3a5 ;  /* 0x000003a5ff057424 */ /* 0x000fe200078e00ff */
[----:B------:R-:W-:Y:S01]  /*62e0*/  MOV R6, 0x3a6 ;  /* 0x000003a600067802 */ /* 0x000fe20000000f00 */
[----:B------:R-:W-:-:S02]  /*62f0*/  IMAD.MOV.U32 R7, RZ, RZ, 0x3a7 ;  /* 0x000003a7ff077424 */ /* 0x000fc400078e00ff */
[----:B-1----:R-:W-:Y:S02]  /*6300*/  HFMA2 R8, -RZ, RZ, 0, 5.5789947509765625e-05 ;  /* 0x000003a8ff087431 */ /* 0x002fe400000001ff */
        /* <DEDUP_REMOVED lines=11> */
[----:B0-----:R-:W-:Y:S02]  /*63c0*/  HFMA2 R4, -RZ, RZ, 0, 5.626678466796875e-05 ;  /* 0x000003b0ff047431 */ /* 0x001fe400000001ff */
[----:B------:R-:W-:Y:S01]  /*63d0*/  IMAD.MOV.U32 R5, RZ, RZ, 0x3b1 ;  /* 0x000003b1ff057424 */ /* 0x000fe200078e00ff */
[----:B------:R-:W-:Y:S01]  /*63e0*/  MOV R6, 0x3b2 ;  /* 0x000003b200067802 */ /* 0x000fe20000000f00 */
[----:B------:R-:W-:-:S02]  /*63f0*/  IMAD.MOV.U32 R7, RZ, RZ, 0x3b3 ;  /* 0x000003b3ff077424 */ /* 0x000fc400078e00ff */
[----:B-1----:R-:W-:Y:S02]  /*6400*/  HFMA2 R8, -RZ, RZ, 0, 5.65052032470703125e-05 ;  /* 0x000003b4ff087431 */ /* 0x002fe400000001ff */
[----:B------:R-:W-:Y:S01]  /*6410*/  IMAD.MOV.U32 R9, RZ, RZ, 0x3b5 ;  /* 0x000003b5ff097424 */ /* 0x000fe200078e00ff */
[----:B------:R-:W-:Y:S01]  /*6420*/  MOV R10, 0x3b6 ;  /* 0x000003b6000a7802 */ /* 0x000fe20000000f00 */
[----:B------:R-:W-:Y:S01]  /*6430*/  IMAD.MOV.U32 R11, RZ, RZ, 0x3b7 ;  /* 0x000003b7ff0b7424 */ /* 0x000fe200078e00ff */
[----:B------:R0:W-:Y:S04]  /*6440*/  STS.128 [UR4+0x1ec0], R4 ;  /* 0x001ec004ff007988 */ /* 0x0001e80008000c04 */
[----:B------:R1:W-:Y:S01]  /*6450*/  STS.128 [UR4+0x1ed0], R8 ;  /* 0x001ed008ff007988 */ /* 0x0003e20008000c04 */
[----:B--2---:R-:W-:-:S02]  /*6460*/  HFMA2 R12, -RZ, RZ, 0, 5.7220458984375e-05 ;  /* 0x000003c0ff0c7431 */ /* 0x004fc400000001ff */
[----:B------:R-:W-:Y:S01]  /*6470*/  IMAD.MOV.U32 R13, RZ, RZ, 0x3c1 ;  /* 0x000003c1ff0d7424 */ /* 0x000fe200078e00ff */
[----:B------:R-:W-:Y:S01]  /*6480*/  MOV R14, 0x3c2 ;  /* 0x000003c2000e7802 */ /* 0x000fe20000000f00 */
[----:B------:R-:W-:Y:S01]  /*6490*/  IMAD.MOV.U32 R15, RZ, RZ, 0x3c3 ;  /* 0x000003c3ff0f7424 */ /* 0x000fe200078e00ff */
[----:B------:R-:W-:Y:S04]  /*64a0*/  STS.128 [UR4+0xdc0], R20 ;  /* 0x000dc014ff007988 */ /* 0x000fe80008000c04 */
[----:B------:R2:W-:Y:S01]  /*64b0*/  STS.128 [UR4+0x1f00], R12 ;  /* 0x001f000cff007988 */ /* 0x0005e20008000c04 */
[----:B0-----:R-:W-:Y:S02]  /*64c0*/  HFMA2 R4, -RZ, RZ, 0, 5.6743621826171875e-05 ;  /* 0x000003b8ff047431 */ /* 0x001fe400000001ff */
[----:B------:R-:W-:Y:S01]  /*64d0*/  IMAD.MOV.U32 R5, RZ, RZ, 0x3b9 ;  /* 0x000003b9ff057424 */ /* 0x000fe200078e00ff */
[----:B------:R-:W-:Y:S01]  /*64e0*/  MOV R6, 0x3ba ;  /* 0x000003ba00067802 */ /* 0x000fe20000000f00 */
[----:B------:R-:W-:-:S02]  /*64f0*/  IMAD.MOV.U32 R7, RZ, RZ, 0x3bb ;  /* 0x000003bbff077424 */ /* 0x000fc400078e00ff */
[----:B-1----:R-:W-:Y:S02]  /*6500*/  HFMA2 R8, -RZ, RZ, 0, 5.69820404052734375e-05 ;  /* 0x000003bcff087431 */ /* 0x002fe400000001ff */
        /* <DEDUP_REMOVED lines=11> */
[----:B0-----:R-:W-:Y:S02]  /*65c0*/  HFMA2 R4, -RZ, RZ, 0, 5.74588775634765625e-05 ;  /* 0x000003c4ff047431 */ /* 0x001fe400000001ff */
[----:B------:R-:W-:Y:S01]  /*65d0*/  IMAD.MOV.U32 R5, RZ, RZ, 0x3c5 ;  /* 0x000003c5ff057424 */ /* 0x000fe200078e00ff */
[----:B------:R-:W-:Y:S01]  /*65e0*/  MOV R6, 0x3c6 ;  /* 0x000003c600067802 */ /* 0x000fe20000000f00 */
[----:B------:R-:W-:-:S02]  /*65f0*/  IMAD.MOV.U32 R7, RZ, RZ, 0x3c7 ;  /* 0x000003c7ff077424 */ /* 0x000fc400078e00ff */
[----:B-1----:R-:W-:Y:S02]  /*6600*/  HFMA2 R8, -RZ, RZ, 0, 5.7697296142578125e-05 ;  /* 0x000003c8ff087431 */ /* 0x002fe400000001ff */
[----:B------:R-:W-:Y:S01]  /*6610*/  IMAD.MOV.U32 R9, RZ, RZ, 0x3c9 ;  /* 0x000003c9ff097424 */ /* 0x000fe200078e00ff */
[----:B------:R-:W-:Y:S01]  /*6620*/  MOV R10, 0x3ca ;  /* 0x000003ca000a7802 */ /* 0x000fe20000000f00 */
[----:B------:R-:W-:Y:S01]  /*6630*/  IMAD.MOV.U32 R11, RZ, RZ, 0x3cb ;  /* 0x000003cbff0b7424 */ /* 0x000fe200078e00ff */
[----:B------:R0:W-:Y:S04]  /*6640*/  STS.128 [UR4+0x1f10], R4 ;  /* 0x001f1004ff007988 */ /* 0x0001e80008000c04 */
[----:B------:R1:W-:Y:S01]  /*6650*/  STS.128 [UR4+0x1f20], R8 ;  /* 0x001f2008ff007988 */ /* 0x0003e20008000c04 */
[----:B--2---:R-:W-:-:S02]  /*6660*/  HFMA2 R12, -RZ, RZ, 0, 5.84125518798828125e-05 ;  /* 0x000003d4ff0c7431 */ /* 0x004fc400000001ff */
[----:B------:R-:W-:Y:S01]  /*6670*/  IMAD.MOV.U32 R13, RZ, RZ, 0x3d5 ;  /* 0x000003d5ff0d7424 */ /* 0x000fe200078e00ff */
[----:B------:R-:W-:Y:S01]  /*6680*/  MOV R14, 0x3d6 ;  /* 0x000003d6000e7802 */ /* 0x000fe20000000f00 */
[----:B------:R-:W-:Y:S01]  /*6690*/  IMAD.MOV.U32 R15, RZ, RZ, 0x3d7 ;  /* 0x000003d7ff0f7424 */ /* 0x000fe200078e00ff */
[----:B------:R-:W-:Y:S04]  /*66a0*/  STS.128 [UR4+0xdf0], R20 ;  /* 0x000df014ff007988 */ /* 0x000fe80008000c04 */
[----:B------:R2:W-:Y:S01]  /*66b0*/  STS.128 [UR4+0x1f50], R12 ;  /* 0x001f500cff007988 */ /* 0x0005e20008000c04 */
[----:B0-----:R-:W-:Y:S02]  /*66c0*/  HFMA2 R4, -RZ, RZ, 0, 5.79357147216796875e-05 ;  /* 0x000003ccff047431 */ /* 0x001fe400000001ff */
[----:B------:R-:W-:Y:S01]  /*66d0*/  IMAD.MOV.U32 R5, RZ, RZ, 0x3cd ;  /* 0x000003cdff057424 */ /* 0x000fe200078e00ff */
[----:B------:R-:W-:Y:S01]  /*66e0*/  MOV R6, 0x3ce ;  /* 0x000003ce00067802 */ /* 0x000fe20000000f00 */
[----:B------:R-:W-:-:S02]  /*66f0*/  IMAD.MOV.U32 R7, RZ, RZ, 0x3cf ;  /* 0x000003cfff077424 */ /* 0x000fc400078e00ff */
[----:B-1----:R-:W-:Y:S02]  /*6700*/  HFMA2 R8, -RZ, RZ, 0, 5.817413330078125e-05 ;  /* 0x000003d0ff087431 */ /* 0x002fe400000001ff */
        /* <DEDUP_REMOVED lines=11> */
[----:B0-----:R-:W-:Y:S02]  /*67c0*/  HFMA2 R4, -RZ, RZ, 0, 5.8650970458984375e-05 ;  /* 0x000003d8ff047431 */ /* 0x001fe400000001ff */
[----:B------:R-:W-:Y:S01]  /*67d0*/  IMAD.MOV.U32 R5, RZ, RZ, 0x3d9 ;  /* 0x000003d9ff057424 */ /* 0x000fe200078e00ff */
[----:B------:R-:W-:Y:S01]  /*67e0*/  MOV R6, 0x3da ;  /* 0x000003da00067802 */ /* 0x000fe20000000f00 */
[----:B------:R-:W-:-:S02]  /*67f0*/  IMAD.MOV.U32 R7, RZ, RZ, 0x3db ;  /* 0x000003dbff077424 */ /* 0x000fc400078e00ff */
[----:B-1----:R-:W-:Y:S02]  /*6800*/  HFMA2 R8, -RZ, RZ, 0, 5.88893890380859375e-05 ;  /* 0x000003dcff087431 */ /* 0x002fe400000001ff */
[----:B------:R-:W-:Y:S01]  /*6810*/  IMAD.MOV.U32 R9, RZ, RZ, 0x3dd ;  /* 0x000003ddff097424 */ /* 0x000fe200078e00ff */
[----:B------:R-:W-:Y:S01]  /*6820*/  MOV R10, 0x3de ;  /* 0x000003de000a7802 */ /* 0x000fe20000000f00 */
[----:B------:R-:W-:Y:S01]  /*6830*/  IMAD.MOV.U32 R11, RZ, RZ, 0x3df ;  /* 0x000003dfff0b7424 */ /* 0x000fe200078e00ff */
[----:B------:R0:W-:Y:S04]  /*6840*/  STS.128 [UR4+0x1f60], R4 ;  /* 0x001f6004ff007988 */ /* 0x0001e80008000c04 */
[----:B------:R1:W-:Y:S01]  /*6850*/  STS.128 [UR4+0x1f70], R8 ;  /* 0x001f7008ff007988 */ /* 0x0003e20008000c04 */
[----:B--2---:R-:W-:-:S02]  /*6860*/  HFMA2 R12, -RZ, RZ, 0, 5.9604644775390625e-05 ;  /* 0x000003e8ff0c7431 */ /* 0x004fc400000001ff */
[----:B------:R-:W-:Y:S01]  /*6870*/  IMAD.MOV.U32 R13, RZ, RZ, 0x3e9 ;  /* 0x000003e9ff0d7424 */ /* 0x000fe200078e00ff */
[----:B------:R-:W-:Y:S01]  /*6880*/  MOV R14, 0x3ea ;  /* 0x000003ea000e7802 */ /* 0x000fe20000000f00 */
[----:B------:R-:W-:Y:S01]  /*6890*/  IMAD.MOV.U32 R15, RZ, RZ, 0x3eb ;  /* 0x000003ebff0f7424 */ /* 0x000fe200078e00ff */
[----:B------:R-:W-:Y:S04]  /*68a0*/  STS.128 [UR4+0xe10], R20 ;  /* 0x000e1014ff007988 */ /* 0x000fe80008000c04 */
[----:B------:R2:W-:Y:S01]  /*68b0*/  STS.128 [UR4+0x1fa0], R12 ;  /* 0x001fa00cff007988 */ /* 0x0005e20008000c04 */
[----:B0-----:R-:W-:Y:S02]  /*68c0*/  HFMA2 R4, -RZ, RZ, 0, 5.91278076171875e-05 ;  /* 0x000003e0ff047431 */ /* 0x001fe400000001ff */
[----:B------:R-:W-:Y:S01]  /*68d0*/  IMAD.MOV.U32 R5, RZ, RZ, 0x3e1 ;  /* 0x000003e1ff057424 */ /* 0x000fe200078e00ff */
[----:B------:R-:W-:Y:S01]  /*68e0*/  MOV R6, 0x3e2 ;  /* 0x000003e200067802 */ /* 0x000fe20000000f00 */
[----:B------:R-:W-:-:S02]  /*68f0*/  IMAD.MOV.U32 R7, RZ, RZ, 0x3e3 ;  /* 0x000003e3ff077424 */ /* 0x000fc400078e00ff */
[----:B-1----:R-:W-:Y:S02]  /*6900*/  HFMA2 R8, -RZ, RZ, 0, 5.93662261962890625e-05 ;  /* 0x000003e4ff087431 */ /* 0x002fe400000001ff */
        /* <DEDUP_REMOVED lines=11> */
[----:B0-----:R-:W-:Y:S02]  /*69c0*/  HFMA2 R4, -RZ, RZ, 0, 5.98430633544921875e-05 ;  /* 0x000003ecff047431 */ /* 0x001fe400000001ff */
[----:B------:R-:W-:Y:S01]  /*69d0*/  IMAD.MOV.U32 R5, RZ, RZ, 0x3ed ;  /* 0x000003edff057424 */ /* 0x000fe200078e00ff */
[----:B------:R-:W-:Y:S01]  /*69e0*/  MOV R6, 0x3ee ;  /* 0x000003ee00067802 */ /* 0x000fe20000000f00 */
[----:B------:R-:W-:-:S02]  /*69f0*/  IMAD.MOV.U32 R7, RZ, RZ, 0x3ef ;  /* 0x000003efff077424 */ /* 0x000fc400078e00ff */
[----:B-1----:R-:W-:Y:S02]  /*6a00*/  HFMA2 R8, -RZ, RZ, 0, 6.008148193359375e-05 ;  /* 0x000003f0ff087431 */ /* 0x002fe400000001ff */
[----:B------:R-:W-:Y:S01]  /*6a10*/  IMAD.MOV.U32 R9, RZ, RZ, 0x3f1 ;  /* 0x000003f1ff097424 */ /* 0x000fe200078e00ff */
[----:B------:R-:W-:Y:S01]  /*6a20*/  MOV R10, 0x3f2 ;  /* 0x000003f2000a7802 */ /* 0x000fe20000000f00 */
[----:B------:R-:W-:Y:S01]  /*6a30*/  IMAD.MOV.U32 R11, RZ, RZ, 0x3f3 ;  /* 0x000003f3ff0b7424 */ /* 0x000fe200078e00ff */
[----:B------:R0:W-:Y:S04]  /*6a40*/  STS.128 [UR4+0x1fb0], R4 ;  /* 0x001fb004ff007988 */ /* 0x0001e80008000c04 */
[----:B------:R1:W-:Y:S01]  /*6a50*/  STS.128 [UR4+0x1fc0], R8 ;  /* 0x001fc008ff007988 */ /* 0x0003e20008000c04 */
[----:B--2---:R-:W-:-:S02]  /*6a60*/  HFMA2 R12, -RZ, RZ, 0, 6.07967376708984375e-05 ;  /* 0x000003fcff0c7431 */ /* 0x004fc400000001ff */
[----:B------:R-:W-:Y:S01]  /*6a70*/  IMAD.MOV.U32 R13, RZ, RZ, 0x3fd ;  /* 0x000003fdff0d7424 */ /* 0x000fe200078e00ff */
[----:B------:R-:W-:Y:S01]  /*6a80*/  MOV R14, 0x3fe ;  /* 0x000003fe000e7802 */ /* 0x000fe20000000f00 */
[----:B------:R-:W-:Y:S01]  /*6a90*/  IMAD.MOV.U32 R15, RZ, RZ, 0x3ff ;  /* 0x000003ffff0f7424 */ /* 0x000fe200078e00ff */
[----:B------:R-:W-:Y:S04]  /*6aa0*/  STS.128 [UR4+0xe40], R20 ;  /* 0x000e4014ff007988 */ /* 0x000fe80008000c04 */
[----:B------:R-:W-:Y:S01]  /*6ab0*/  STS.128 [UR4+0xe50], R16 ;  /* 0x000e5010ff007988 */ /* 0x000fe20008000c04 */
[----:B0-----:R-:W-:Y:S02]  /*6ac0*/  HFMA2 R4, -RZ, RZ, 0, 6.03199005126953125e-05 ;  /* 0x000003f4ff047431 */ /* 0x001fe400000001ff */
[----:B------:R-:W-:Y:S01]  /*6ad0*/  IMAD.MOV.U32 R5, RZ, RZ, 0x3f5 ;  /* 0x000003f5ff057424 */ /* 0x000fe200078e00ff */
[----:B------:R-:W-:Y:S01]  /*6ae0*/  MOV R6, 0x3f6 ;  /* 0x000003f600067802 */ /* 0x000fe20000000f00 */
[----:B------:R-:W-:-:S02]  /*6af0*/  IMAD.MOV.U32 R7, RZ, RZ, 0x3f7 ;  /* 0x000003f7ff077424 */ /* 0x000fc400078e00ff */
[----:B-1----:R-:W-:Y:S02]  /*6b00*/  HFMA2 R8, -RZ, RZ, 0, 6.0558319091796875e-05 ;  /* 0x000003f8ff087431 */ /* 0x002fe400000001ff */
        /* <DEDUP_REMOVED lines=26> */
[----:B------:R-:W-:Y:S01]  /*6cb0*/  STS.128 [UR4+0x1ff0], R12 ;  /* 0x001ff00cff007988 */ /* 0x000fe20008000c04 */
[----:B------:R-:W-:Y:S05]  /*6cc0*/  EXIT ;  /* 0x000000000000794d */ /* 0x000fea0003800000 */
.L_x_0:
[----:B------:R-:W-:-:S00]  /*6cd0*/  BRA `(.L_x_0) ;  /* 0xfffffffc00fc7947 */ /* 0x000fc0000383ffff */
[----:B------:R-:W-:-:S00]  /*6ce0*/  NOP ;  /* 0x0000000000007918 */ /* 0x000fc00000000000 */
        /* <DEDUP_REMOVED lines=9> */
.L_x_1:


//--------------------- .nv.shared._Z8mykerneli   --------------------------
	.section	.nv.shared._Z8mykerneli,"aw",@nobits
	.sectionflags	@""
	.align	16
	.zero		1024


//--------------------- .nv.shared.reserved.0     --------------------------
	.section	.nv.shared.reserved.0,"aw",@nobits
	.weak		__nv_reservedSMEM_offset_0_alias
	.size		__nv_reservedSMEM_offset_0_alias, 0, 64
	.other		__nv_reservedSMEM_offset_0_alias,@"STO_CUDA_RESERVED_SHARED STV_DEFAULT"
__nv_reservedSMEM_offset_0_alias:
	.zero		0
	.zero		64


//--------------------- .nv.global                --------------------------
	.section	.nv.global,"aw",@nobits
	.align	4
.nv.global:
	.type		PAGE_ENTRIES,@object
	.size		PAGE_ENTRIES,(PAGEFAULT_NUM - PAGE_ENTRIES)
	.other		PAGE_ENTRIES,@"STV_DEFAULT STO_CUDA_MANAGED"
PAGE_ENTRIES:
	.zero		4
	.type		PAGEFAULT_NUM,@object
	.size		PAGEFAULT_NUM,(input - PAGEFAULT_NUM)
	.other		PAGEFAULT_NUM,@"STV_DEFAULT STO_CUDA_MANAGED"
PAGEFAULT_NUM:
	.zero		4
	.type		input,@object
	.size		input,(storage - input)
	.other		input,@"STV_DEFAULT STO_CUDA_MANAGED"
input:
	.zero		131072
	.type		storage,@object
	.size		storage,(results - storage)
	.other		storage,@"STV_DEFAULT STO_CUDA_MANAGED"
storage:
	.zero		131072
	.type		results,@object
	.size		results,(.L_3 - results)
	.other		results,@"STV_DEFAULT STO_CUDA_MANAGED"
results:
	.zero		131072
.L_3:


//--------------------- .nv.constant0._Z8mykerneli --------------------------
	.section	.nv.constant0._Z8mykerneli,"a",@progbits
	.sectionflags	@""
	.align	4
.nv.constant0._Z8mykerneli:
	.zero		900


//--------------------- SYMBOLS --------------------------

	.type		.nv.reservedSmem.offset0,@object
	.size		.nv.reservedSmem.offset0,0x4
	.type		.nv.reservedSmem.cap,@object
	.size		.nv.reservedSmem.cap,0x4
